	.target	sm_90a

	.elftype	@"ET_EXEC"


//--------------------- .note.nv.tkinfo           --------------------------
	.section	.note.nv.tkinfo,"",@"SHT_NOTE"
	.sectionflags	@"SHF_NOTE_NV_TKINFO"
	.tkinfo
        /*0018*/ 	.word	0x00000002
        /*0030*/ 	.string	""
        /*0030*/ 	.string	"ptxas"
        /*0030*/ 	.string	"Cuda compilation tools, release 13.0, V13.0.88"
        /*0030*/ 	.string	"Build cuda_13.0.r13.0/compiler.36424714_0"
        /*0030*/ 	.string	"-arch sm_90a -m 64 "



//--------------------- .note.nv.cuinfo           --------------------------
	.section	.note.nv.cuinfo,"",@"SHT_NOTE"
	.sectionflags	@"SHF_NOTE_NV_CUINFO"
        /*0018*/ 	.short	0x0002
        /*001a*/ 	.short	0x005a
        /*001c*/ 	.short	0x0082
	.zero		2


//--------------------- .nv.info                  --------------------------
	.section	.nv.info,"",@"SHT_CUDA_INFO"
	.align	4


	//----- nvinfo : EIATTR_REGCOUNT
	.align		4
        /*0000*/ 	.byte	0x04, 0x2f
        /*0002*/ 	.short	(.L_15 - .L_14)
	.align		4
.L_14:
        /*0004*/ 	.word	index@(_ZN7cutlass13device_kernelINS_4gemm6kernel13GemmUniversalIN4cute5tupleIJiiiiEEENS1_10collective13CollectiveMmaINS1_34MainloopSm90TmaGmmaWarpSpecializedILi28ENS5_IJNS4_1CILi1EEENSA_ILi2EEESB_EEENS1_35KernelTmaWarpSpecializedCooperativeEEENS5_IJNSA_ILi128EEESG_NSA_ILi32EEEEEEaNS5_IJlSB_lEEEaSJ_NS4_8TiledMMAINS4_8MMA_AtomIJNS4_4SM904GMMA27MMA_64x128x32_S32S8S8_SS_TNEEEENS4_6LayoutINS5_IJSC_SB_SB_EEENS5_IJSB_NSA_ILi0EEESS_EEEEENS5_IJNS4_10UnderscoreESV_SV_EEEEENS4_23SM90_TMA_LOAD_MULTICASTENS4_14ComposedLayoutINS4_7SwizzleILi1ELi4ELi3EEENS4_18smem_ptr_flag_bitsILi8EEENSQ_INS5_IJNSA_ILi8EEESH_EEENS5_IJSH_SB_EEEEEEEvNS4_8identityENS4_13SM90_TMA_LOADES18_vS19_EENS_8epilogue10collective6detail29Sm90TmaWarpSpecializedAdapterINS1D_15DefaultEpilogueIaSJ_SJ_NS1C_6thread17LinearCombinationIaLi1EiiLNS1H_9ScaleType4KindE0ELNS_15FloatRoundStyleE2EaEENS1_15EpilogueDefaultEEEEEvvEEEEvNT_6ParamsE)
        /*0008*/ 	.word	0x000000a8


	//----- nvinfo : EIATTR_FRAME_SIZE
	.align		4
.L_15:
        /*000c*/ 	.byte	0x04, 0x11
        /*000e*/ 	.short	(.L_17 - .L_16)
	.align		4
.L_16:
        /*0010*/ 	.word	index@(_ZN7cutlass13device_kernelINS_4gemm6kernel13GemmUniversalIN4cute5tupleIJiiiiEEENS1_10collective13CollectiveMmaINS1_34MainloopSm90TmaGmmaWarpSpecializedILi28ENS5_IJNS4_1CILi1EEENSA_ILi2EEESB_EEENS1_35KernelTmaWarpSpecializedCooperativeEEENS5_IJNSA_ILi128EEESG_NSA_ILi32EEEEEEaNS5_IJlSB_lEEEaSJ_NS4_8TiledMMAINS4_8MMA_AtomIJNS4_4SM904GMMA27MMA_64x128x32_S32S8S8_SS_TNEEEENS4_6LayoutINS5_IJSC_SB_SB_EEENS5_IJSB_NSA_ILi0EEESS_EEEEENS5_IJNS4_10UnderscoreESV_SV_EEEEENS4_23SM90_TMA_LOAD_MULTICASTENS4_14ComposedLayoutINS4_7SwizzleILi1ELi4ELi3EEENS4_18smem_ptr_flag_bitsILi8EEENSQ_INS5_IJNSA_ILi8EEESH_EEENS5_IJSH_SB_EEEEEEEvNS4_8identityENS4_13SM90_TMA_LOADES18_vS19_EENS_8epilogue10collective6detail29Sm90TmaWarpSpecializedAdapterINS1D_15DefaultEpilogueIaSJ_SJ_NS1C_6thread17LinearCombinationIaLi1EiiLNS1H_9ScaleType4KindE0ELNS_15FloatRoundStyleE2EaEENS1_15EpilogueDefaultEEEEEvvEEEEvNT_6ParamsE)
        /*0014*/ 	.word	0x00000000


	//----- nvinfo : EIATTR_MIN_STACK_SIZE
	.align		4
.L_17:
        /*0018*/ 	.byte	0x04, 0x12
        /*001a*/ 	.short	(.L_19 - .L_18)
	.align		4
.L_18:
        /*001c*/ 	.word	index@(_ZN7cutlass13device_kernelINS_4gemm6kernel13GemmUniversalIN4cute5tupleIJiiiiEEENS1_10collective13CollectiveMmaINS1_34MainloopSm90TmaGmmaWarpSpecializedILi28ENS5_IJNS4_1CILi1EEENSA_ILi2EEESB_EEENS1_35KernelTmaWarpSpecializedCooperativeEEENS5_IJNSA_ILi128EEESG_NSA_ILi32EEEEEEaNS5_IJlSB_lEEEaSJ_NS4_8TiledMMAINS4_8MMA_AtomIJNS4_4SM904GMMA27MMA_64x128x32_S32S8S8_SS_TNEEEENS4_6LayoutINS5_IJSC_SB_SB_EEENS5_IJSB_NSA_ILi0EEESS_EEEEENS5_IJNS4_10UnderscoreESV_SV_EEEEENS4_23SM90_TMA_LOAD_MULTICASTENS4_14ComposedLayoutINS4_7SwizzleILi1ELi4ELi3EEENS4_18smem_ptr_flag_bitsILi8EEENSQ_INS5_IJNSA_ILi8EEESH_EEENS5_IJSH_SB_EEEEEEEvNS4_8identityENS4_13SM90_TMA_LOADES18_vS19_EENS_8epilogue10collective6detail29Sm90TmaWarpSpecializedAdapterINS1D_15DefaultEpilogueIaSJ_SJ_NS1C_6thread17LinearCombinationIaLi1EiiLNS1H_9ScaleType4KindE0ELNS_15FloatRoundStyleE2EaEENS1_15EpilogueDefaultEEEEEvvEEEEvNT_6ParamsE)
        /*0020*/ 	.word	0x00000000
.L_19:


//--------------------- .nv.compat                --------------------------
	.section	.nv.compat,"",@"SHT_CUDA_COMPAT_INFO"
	.align	4
        /*0000*/ 	.byte	0x02, 0x09, 0x01, 0x00, 0x02, 0x02, 0x04, 0x00, 0x02, 0x05, 0x05, 0x00, 0x03, 0x07, 0x01, 0x01
        /*0010*/ 	.byte	0x02, 0x03, 0x01, 0x00, 0x02, 0x06, 0x01, 0x00, 0x04, 0x0b, 0x08, 0x00, 0x00, 0x00, 0x00, 0x00
        /*0020*/ 	.byte	0x00, 0x00, 0x00, 0x00


//--------------------- .nv.info._ZN7cutlass13device_kernelINS_4gemm6kernel13GemmUniversalIN4cute5tupleIJiiiiEEENS1_10collective13CollectiveMmaINS1_34MainloopSm90TmaGmmaWarpSpecializedILi28ENS5_IJNS4_1CILi1EEENSA_ILi2EEESB_EEENS1_35KernelTmaWarpSpecializedCooperativeEEENS5_IJNSA_ILi128EEESG_NSA_ILi32EEEEEEaNS5_IJlSB_lEEEaSJ_NS4_8TiledMMAINS4_8MMA_AtomIJNS4_4SM904GMMA27MMA_64x128x32_S32S8S8_SS_TNEEEENS4_6LayoutINS5_IJSC_SB_SB_EEENS5_IJSB_NSA_ILi0EEESS_EEEEENS5_IJNS4_10UnderscoreESV_SV_EEEEENS4_23SM90_TMA_LOAD_MULTICASTENS4_14ComposedLayoutINS4_7SwizzleILi1ELi4ELi3EEENS4_18smem_ptr_flag_bitsILi8EEENSQ_INS5_IJNSA_ILi8EEESH_EEENS5_IJSH_SB_EEEEEEEvNS4_8identityENS4_13SM90_TMA_LOADES18_vS19_EENS_8epilogue10collective6detail29Sm90TmaWarpSpecializedAdapterINS1D_15DefaultEpilogueIaSJ_SJ_NS1C_6thread17LinearCombinationIaLi1EiiLNS1H_9ScaleType4KindE0ELNS_15FloatRoundStyleE2EaEENS1_15EpilogueDefaultEEEEEvvEEEEvNT_6ParamsE --------------------------
	.section	.nv.info._ZN7cutlass13device_kernelINS_4gemm6kernel13GemmUniversalIN4cute5tupleIJiiiiEEENS1_10collective13CollectiveMmaINS1_34MainloopSm90TmaGmmaWarpSpecializedILi28ENS5_IJNS4_1CILi1EEENSA_ILi2EEESB_EEENS1_35KernelTmaWarpSpecializedCooperativeEEENS5_IJNSA_ILi128EEESG_NSA_ILi32EEEEEEaNS5_IJlSB_lEEEaSJ_NS4_8TiledMMAINS4_8MMA_AtomIJNS4_4SM904GMMA27MMA_64x128x32_S32S8S8_SS_TNEEEENS4_6LayoutINS5_IJSC_SB_SB_EEENS5_IJSB_NSA_ILi0EEESS_EEEEENS5_IJNS4_10UnderscoreESV_SV_EEEEENS4_23SM90_TMA_LOAD_MULTICASTENS4_14ComposedLayoutINS4_7SwizzleILi1ELi4ELi3EEENS4_18smem_ptr_flag_bitsILi8EEENSQ_INS5_IJNSA_ILi8EEESH_EEENS5_IJSH_SB_EEEEEEEvNS4_8identityENS4_13SM90_TMA_LOADES18_vS19_EENS_8epilogue10collective6detail29Sm90TmaWarpSpecializedAdapterINS1D_15DefaultEpilogueIaSJ_SJ_NS1C_6thread17LinearCombinationIaLi1EiiLNS1H_9ScaleType4KindE0ELNS_15FloatRoundStyleE2EaEENS1_15EpilogueDefaultEEEEEvvEEEEvNT_6ParamsE,"",@"SHT_CUDA_INFO"
	.sectionflags	@""
	.align	4


	//----- nvinfo : EIATTR_CUDA_API_VERSION
	.align		4
        /*0000*/ 	.byte	0x04, 0x37
        /*0002*/ 	.short	(.L_21 - .L_20)
.L_20:
        /*0004*/ 	.word	0x00000082


	//----- nvinfo : EIATTR_KPARAM_INFO
	.align		4
.L_21:
        /*0008*/ 	.byte	0x04, 0x17
        /*000a*/ 	.short	(.L_23 - .L_22)
.L_22:
        /*000c*/ 	.word	0x00000000
        /*0010*/ 	.short	0x0000
        /*0012*/ 	.short	0x0070
        /*0014*/ 	.byte	0x00, 0xf0, 0x01, 0x10


	//----- nvinfo : EIATTR_SPARSE_MMA_MASK
	.align		4
.L_23:
        /*0018*/ 	.byte	0x03, 0x50
        /*001a*/ 	.short	0x0000


	//----- nvinfo : EIATTR_MAXREG_COUNT
	.align		4
        /*001c*/ 	.byte	0x03, 0x1b
        /*001e*/ 	.short	0x00a8


	//----- nvinfo : EIATTR_NUM_BARRIERS
	.align		4
        /*0020*/ 	.byte	0x02, 0x4c
        /*0022*/ 	.byte	0x01
	.zero		1


	//----- nvinfo : EIATTR_EXTERNS
	.align		4
        /*0024*/ 	.byte	0x04, 0x0f
        /*0026*/ 	.short	(.L_25 - .L_24)


	//   ....[0]....
	.align		4
.L_24:
        /*0028*/ 	.word	index@(__assertfail)


	//----- nvinfo : EIATTR_MERCURY_ISA_VERSION
	.align		4
.L_25:
        /*002c*/ 	.byte	0x03, 0x5f
        /*002e*/ 	.short	0x0101


	//----- nvinfo : EIATTR_INT_WARP_WIDE_INSTR_OFFSETS
	.align		4
        /*0030*/ 	.byte	0x04, 0x31
        /*0032*/ 	.short	(.L_27 - .L_26)


	//   ....[0]....
.L_26:
        /*0034*/ 	.word	0x000007b0


	//   ....[1]....
        /*0038*/ 	.word	0x000007d0


	//   ....[2]....
        /*003c*/ 	.word	0x00000960


	//   ....[3]....
        /*0040*/ 	.word	0x00001ea0


	//----- nvinfo : EIATTR_COOP_GROUP_MASK_REGIDS
	.align		4
.L_27:
        /*0044*/ 	.byte	0x04, 0x29
        /*0046*/ 	.short	(.L_29 - .L_28)


	//   ....[0]....
.L_28:
        /*0048*/ 	.word	0xffffffff


	//   ....[1]....
        /*004c*/ 	.word	0xffffffff


	//   ....[2]....
        /*0050*/ 	.word	0xffffffff


	//   ....[3]....
        /*0054*/ 	.word	0xffffffff


	//   ....[4]....
        /*0058*/ 	.word	0xffffffff


	//   ....[5]....
        /*005c*/ 	.word	0xffffffff


	//----- nvinfo : EIATTR_COOP_GROUP_INSTR_OFFSETS
	.align		4
.L_29:
        /*0060*/ 	.byte	0x04, 0x28
        /*0062*/ 	.short	(.L_31 - .L_30)


	//   ....[0]....
.L_30:
        /*0064*/ 	.word	0x00000060


	//   ....[1]....
        /*0068*/ 	.word	0x00000070


	//   ....[2]....
        /*006c*/ 	.word	0x00000130


	//   ....[3]....
        /*0070*/ 	.word	0x000005f0


	//   ....[4]....
        /*0074*/ 	.word	0x00000ac0


	//   ....[5]....
        /*0078*/ 	.word	0x000016f0


	//----- nvinfo : EIATTR_REG_RECONFIG
	.align		4
.L_31:
        /*007c*/ 	.byte	0x01, 0x54
	.zero		2


	//----- nvinfo : EIATTR_SYSCALL_OFFSETS
	.align		4
        /*0080*/ 	.byte	0x04, 0x46
        /*0082*/ 	.short	(.L_33 - .L_32)


	//   ....[0]....
.L_32:
        /*0084*/ 	.word	0x000018e0


	//----- nvinfo : EIATTR_MBARRIER_INSTR_OFFSETS
	.align		4
.L_33:
        /*0088*/ 	.byte	0x04, 0x39
        /*008a*/ 	.short	(.L_35 - .L_34)


	//   ....[0]....
.L_34:
        /*008c*/ 	.word	0x00000250
        /*0090*/ 	.word	0x000000ff
        /*0094*/ 	.word	0x00000000
        /*0098*/ 	.short	0x0100
        /*009a*/ 	.byte	0x08
	.zero		1


	//   ....[1]....
        /*009c*/ 	.word	0x00000260
        /*00a0*/ 	.word	0x000000ff
        /*00a4*/ 	.word	0x000000e0
        /*00a8*/ 	.short	0x0100
        /*00aa*/ 	.byte	0x08
	.zero		1


	//   ....[2]....
        /*00ac*/ 	.word	0x00000270
        /*00b0*/ 	.word	0x000000ff
        /*00b4*/ 	.word	0x00000008
        /*00b8*/ 	.short	0x0100
        /*00ba*/ 	.byte	0x08
	.zero		1


	//   ....[3]....
        /*00bc*/ 	.word	0x00000280
        /*00c0*/ 	.word	0x000000ff
        /*00c4*/ 	.word	0x000000e8
        /*00c8*/ 	.short	0x0100
        /*00ca*/ 	.byte	0x08
	.zero		1


	//   ....[4]....
        /*00cc*/ 	.word	0x00000290
        /*00d0*/ 	.word	0x000000ff
        /*00d4*/ 	.word	0x00000010
        /*00d8*/ 	.short	0x0100
        /*00da*/ 	.byte	0x08
	.zero		1


	//   ....[5]....
        /*00dc*/ 	.word	0x000002a0
        /*00e0*/ 	.word	0x000000ff
        /*00e4*/ 	.word	0x000000f0
        /*00e8*/ 	.short	0x0100
        /*00ea*/ 	.byte	0x08
	.zero		1


	//   ....[6]....
        /*00ec*/ 	.word	0x000002b0
        /*00f0*/ 	.word	0x000000ff
        /*00f4*/ 	.word	0x00000018
        /*00f8*/ 	.short	0x0100
        /*00fa*/ 	.byte	0x08
	.zero		1


	//   ....[7]....
        /*00fc*/ 	.word	0x000002c0
        /*0100*/ 	.word	0x000000ff
        /*0104*/ 	.word	0x000000f8
        /*0108*/ 	.short	0x0100
        /*010a*/ 	.byte	0x08
	.zero		1


	//   ....[8]....
        /*010c*/ 	.word	0x000002d0
        /*0110*/ 	.word	0x000000ff
        /*0114*/ 	.word	0x00000020
        /*0118*/ 	.short	0x0100
        /*011a*/ 	.byte	0x08
	.zero		1


	//   ....[9]....
        /*011c*/ 	.word	0x000002e0
        /*0120*/ 	.word	0x000000ff
        /*0124*/ 	.word	0x00000100
        /*0128*/ 	.short	0x0100
        /*012a*/ 	.byte	0x08
	.zero		1


	//   ....[10]....
        /*012c*/ 	.word	0x000002f0
        /*0130*/ 	.word	0x000000ff
        /*0134*/ 	.word	0x00000028
        /*0138*/ 	.short	0x0100
        /*013a*/ 	.byte	0x08
	.zero		1


	//   ....[11]....
        /*013c*/ 	.word	0x00000300
        /*0140*/ 	.word	0x000000ff
        /*0144*/ 	.word	0x00000108
        /*0148*/ 	.short	0x0100
        /*014a*/ 	.byte	0x08
	.zero		1


	//   ....[12]....
        /*014c*/ 	.word	0x00000310
        /*0150*/ 	.word	0x000000ff
        /*0154*/ 	.word	0x00000030
        /*0158*/ 	.short	0x0100
        /*015a*/ 	.byte	0x08
	.zero		1


	//   ....[13]....
        /*015c*/ 	.word	0x00000320
        /*0160*/ 	.word	0x000000ff
        /*0164*/ 	.word	0x00000110
        /*0168*/ 	.short	0x0100
        /*016a*/ 	.byte	0x08
	.zero		1


	//   ....[14]....
        /*016c*/ 	.word	0x00000330
        /*0170*/ 	.word	0x000000ff
        /*0174*/ 	.word	0x00000038
        /*0178*/ 	.short	0x0100
        /*017a*/ 	.byte	0x08
	.zero		1


	//   ....[15]....
        /*017c*/ 	.word	0x00000340
        /*0180*/ 	.word	0x000000ff
        /*0184*/ 	.word	0x00000118
        /*0188*/ 	.short	0x0100
        /*018a*/ 	.byte	0x08
	.zero		1


	//   ....[16]....
        /*018c*/ 	.word	0x00000350
        /*0190*/ 	.word	0x000000ff
        /*0194*/ 	.word	0x00000040
        /*0198*/ 	.short	0x0100
        /*019a*/ 	.byte	0x08
	.zero		1


	//   ....[17]....
        /*019c*/ 	.word	0x00000360
        /*01a0*/ 	.word	0x000000ff
        /*01a4*/ 	.word	0x00000120
        /*01a8*/ 	.short	0x0100
        /*01aa*/ 	.byte	0x08
	.zero		1


	//   ....[18]....
        /*01ac*/ 	.word	0x00000370
        /*01b0*/ 	.word	0x000000ff
        /*01b4*/ 	.word	0x00000048
        /*01b8*/ 	.short	0x0100
        /*01ba*/ 	.byte	0x08
	.zero		1


	//   ....[19]....
        /*01bc*/ 	.word	0x00000380
        /*01c0*/ 	.word	0x000000ff
        /*01c4*/ 	.word	0x00000128
        /*01c8*/ 	.short	0x0100
        /*01ca*/ 	.byte	0x08
	.zero		1


	//   ....[20]....
        /*01cc*/ 	.word	0x00000390
        /*01d0*/ 	.word	0x000000ff
        /*01d4*/ 	.word	0x00000050
        /*01d8*/ 	.short	0x0100
        /*01da*/ 	.byte	0x08
	.zero		1


	//   ....[21]....
        /*01dc*/ 	.word	0x000003a0
        /*01e0*/ 	.word	0x000000ff
        /*01e4*/ 	.word	0x00000130
        /*01e8*/ 	.short	0x0100
        /*01ea*/ 	.byte	0x08
	.zero		1


	//   ....[22]....
        /*01ec*/ 	.word	0x000003b0
        /*01f0*/ 	.word	0x000000ff
        /*01f4*/ 	.word	0x00000058
        /*01f8*/ 	.short	0x0100
        /*01fa*/ 	.byte	0x08
	.zero		1


	//   ....[23]....
        /*01fc*/ 	.word	0x000003c0
        /*0200*/ 	.word	0x000000ff
        /*0204*/ 	.word	0x00000138
        /*0208*/ 	.short	0x0100
        /*020a*/ 	.byte	0x08
	.zero		1


	//   ....[24]....
        /*020c*/ 	.word	0x000003d0
        /*0210*/ 	.word	0x000000ff
        /*0214*/ 	.word	0x00000060
        /*0218*/ 	.short	0x0100
        /*021a*/ 	.byte	0x08
	.zero		1


	//   ....[25]....
        /*021c*/ 	.word	0x000003e0
        /*0220*/ 	.word	0x000000ff
        /*0224*/ 	.word	0x00000140
        /*0228*/ 	.short	0x0100
        /*022a*/ 	.byte	0x08
	.zero		1


	//   ....[26]....
        /*022c*/ 	.word	0x000003f0
        /*0230*/ 	.word	0x000000ff
        /*0234*/ 	.word	0x00000068
        /*0238*/ 	.short	0x0100
        /*023a*/ 	.byte	0x08
	.zero		1


	//   ....[27]....
        /*023c*/ 	.word	0x00000400
        /*0240*/ 	.word	0x000000ff
        /*0244*/ 	.word	0x00000148
        /*0248*/ 	.short	0x0100
        /*024a*/ 	.byte	0x08
	.zero		1


	//   ....[28]....
        /*024c*/ 	.word	0x00000410
        /*0250*/ 	.word	0x000000ff
        /*0254*/ 	.word	0x00000070
        /*0258*/ 	.short	0x0100
        /*025a*/ 	.byte	0x08
	.zero		1


	//   ....[29]....
        /*025c*/ 	.word	0x00000420
        /*0260*/ 	.word	0x000000ff
        /*0264*/ 	.word	0x00000150
        /*0268*/ 	.short	0x0100
        /*026a*/ 	.byte	0x08
	.zero		1


	//   ....[30]....
        /*026c*/ 	.word	0x00000430
        /*0270*/ 	.word	0x000000ff
        /*0274*/ 	.word	0x00000078
        /*0278*/ 	.short	0x0100
        /*027a*/ 	.byte	0x08
	.zero		1


	//   ....[31]....
        /*027c*/ 	.word	0x00000440
        /*0280*/ 	.word	0x000000ff
        /*0284*/ 	.word	0x00000158
        /*0288*/ 	.short	0x0100
        /*028a*/ 	.byte	0x08
	.zero		1


	//   ....[32]....
        /*028c*/ 	.word	0x00000450
        /*0290*/ 	.word	0x000000ff
        /*0294*/ 	.word	0x00000080
        /*0298*/ 	.short	0x0100
        /*029a*/ 	.byte	0x08
	.zero		1


	//   ....[33]....
        /*029c*/ 	.word	0x00000460
        /*02a0*/ 	.word	0x000000ff
        /*02a4*/ 	.word	0x00000160
        /*02a8*/ 	.short	0x0100
        /*02aa*/ 	.byte	0x08
	.zero		1


	//   ....[34]....
        /*02ac*/ 	.word	0x00000470
        /*02b0*/ 	.word	0x000000ff
        /*02b4*/ 	.word	0x00000088
        /*02b8*/ 	.short	0x0100
        /*02ba*/ 	.byte	0x08
	.zero		1


	//   ....[35]....
        /*02bc*/ 	.word	0x00000480
        /*02c0*/ 	.word	0x000000ff
        /*02c4*/ 	.word	0x00000168
        /*02c8*/ 	.short	0x0100
        /*02ca*/ 	.byte	0x08
	.zero		1


	//   ....[36]....
        /*02cc*/ 	.word	0x00000490
        /*02d0*/ 	.word	0x000000ff
        /*02d4*/ 	.word	0x00000090
        /*02d8*/ 	.short	0x0100
        /*02da*/ 	.byte	0x08
	.zero		1


	//   ....[37]....
        /*02dc*/ 	.word	0x000004a0
        /*02e0*/ 	.word	0x000000ff
        /*02e4*/ 	.word	0x00000170
        /*02e8*/ 	.short	0x0100
        /*02ea*/ 	.byte	0x08
	.zero		1


	//   ....[38]....
        /*02ec*/ 	.word	0x000004b0
        /*02f0*/ 	.word	0x000000ff
        /*02f4*/ 	.word	0x00000098
        /*02f8*/ 	.short	0x0100
        /*02fa*/ 	.byte	0x08
	.zero		1


	//   ....[39]....
        /*02fc*/ 	.word	0x000004c0
        /*0300*/ 	.word	0x000000ff
        /*0304*/ 	.word	0x00000178
        /*0308*/ 	.short	0x0100
        /*030a*/ 	.byte	0x08
	.zero		1


	//   ....[40]....
        /*030c*/ 	.word	0x000004d0
        /*0310*/ 	.word	0x000000ff
        /*0314*/ 	.word	0x000000a0
        /*0318*/ 	.short	0x0100
        /*031a*/ 	.byte	0x08
	.zero		1


	//   ....[41]....
        /*031c*/ 	.word	0x000004e0
        /*0320*/ 	.word	0x000000ff
        /*0324*/ 	.word	0x00000180
        /*0328*/ 	.short	0x0100
        /*032a*/ 	.byte	0x08
	.zero		1


	//   ....[42]....
        /*032c*/ 	.word	0x000004f0
        /*0330*/ 	.word	0x000000ff
        /*0334*/ 	.word	0x000000a8
        /*0338*/ 	.short	0x0100
        /*033a*/ 	.byte	0x08
	.zero		1


	//   ....[43]....
        /*033c*/ 	.word	0x00000500
        /*0340*/ 	.word	0x000000ff
        /*0344*/ 	.word	0x00000188
        /*0348*/ 	.short	0x0100
        /*034a*/ 	.byte	0x08
	.zero		1


	//   ....[44]....
        /*034c*/ 	.word	0x00000510
        /*0350*/ 	.word	0x000000ff
        /*0354*/ 	.word	0x000000b0
        /*0358*/ 	.short	0x0100
        /*035a*/ 	.byte	0x08
	.zero		1


	//   ....[45]....
        /*035c*/ 	.word	0x00000520
        /*0360*/ 	.word	0x000000ff
        /*0364*/ 	.word	0x00000190
        /*0368*/ 	.short	0x0100
        /*036a*/ 	.byte	0x08
	.zero		1


	//   ....[46]....
        /*036c*/ 	.word	0x00000530
        /*0370*/ 	.word	0x000000ff
        /*0374*/ 	.word	0x000000b8
        /*0378*/ 	.short	0x0100
        /*037a*/ 	.byte	0x08
	.zero		1


	//   ....[47]....
        /*037c*/ 	.word	0x00000540
        /*0380*/ 	.word	0x000000ff
        /*0384*/ 	.word	0x00000198
        /*0388*/ 	.short	0x0100
        /*038a*/ 	.byte	0x08
	.zero		1


	//   ....[48]....
        /*038c*/ 	.word	0x00000550
        /*0390*/ 	.word	0x000000ff
        /*0394*/ 	.word	0x000000c0
        /*0398*/ 	.short	0x0100
        /*039a*/ 	.byte	0x08
	.zero		1


	//   ....[49]....
        /*039c*/ 	.word	0x00000560
        /*03a0*/ 	.word	0x000000ff
        /*03a4*/ 	.word	0x000001a0
        /*03a8*/ 	.short	0x0100
        /*03aa*/ 	.byte	0x08
	.zero		1


	//   ....[50]....
        /*03ac*/ 	.word	0x00000570
        /*03b0*/ 	.word	0x000000ff
        /*03b4*/ 	.word	0x000000c8
        /*03b8*/ 	.short	0x0100
        /*03ba*/ 	.byte	0x08
	.zero		1


	//   ....[51]....
        /*03bc*/ 	.word	0x00000580
        /*03c0*/ 	.word	0x000000ff
        /*03c4*/ 	.word	0x000001a8
        /*03c8*/ 	.short	0x0100
        /*03ca*/ 	.byte	0x08
	.zero		1


	//   ....[52]....
        /*03cc*/ 	.word	0x00000590
        /*03d0*/ 	.word	0x000000ff
        /*03d4*/ 	.word	0x000000d0
        /*03d8*/ 	.short	0x0100
        /*03da*/ 	.byte	0x08
	.zero		1


	//   ....[53]....
        /*03dc*/ 	.word	0x000005a0
        /*03e0*/ 	.word	0x000000ff
        /*03e4*/ 	.word	0x000001b0
        /*03e8*/ 	.short	0x0100
        /*03ea*/ 	.byte	0x08
	.zero		1


	//   ....[54]....
        /*03ec*/ 	.word	0x000005b0
        /*03f0*/ 	.word	0x000000ff
        /*03f4*/ 	.word	0x000000d8
        /*03f8*/ 	.short	0x0100
        /*03fa*/ 	.byte	0x08
	.zero		1


	//   ....[55]....
        /*03fc*/ 	.word	0x000005c0
        /*0400*/ 	.word	0x000000ff
        /*0404*/ 	.word	0x000001b8
        /*0408*/ 	.short	0x0100
        /*040a*/ 	.byte	0x08
	.zero		1


	//   ....[56]....
        /*040c*/ 	.word	0x000009f0
        /*0410*/ 	.word	0x000000ff
        /*0414*/ 	.word	0x000001d0
        /*0418*/ 	.short	0x0100
        /*041a*/ 	.byte	0x06
	.zero		1


	//   ....[57]....
        /*041c*/ 	.word	0x00000a70
        /*0420*/ 	.word	0x000000ff
        /*0424*/ 	.word	0x000001d8
        /*0428*/ 	.short	0x0100
        /*042a*/ 	.byte	0x06
	.zero		1


	//   ....[58]....
        /*042c*/ 	.word	0x000019b0
        /*0430*/ 	.word	0x00000003
        /*0434*/ 	.word	0x00000000
        /*0438*/ 	.short	0x010a
        /*043a*/ 	.byte	0x3f
	.zero		1


	//   ....[59]....
        /*043c*/ 	.word	0x00001a10
        /*0440*/ 	.word	0x00000003
        /*0444*/ 	.word	0x00000000
        /*0448*/ 	.short	0x010a
        /*044a*/ 	.byte	0x3f
	.zero		1


	//   ....[60]....
        /*044c*/ 	.word	0x00001c20
        /*0450*/ 	.word	0x00000005
        /*0454*/ 	.word	0x00000000
        /*0458*/ 	.short	0x010a
        /*045a*/ 	.byte	0x3f
	.zero		1


	//   ....[61]....
        /*045c*/ 	.word	0x00001c60
        /*0460*/ 	.word	0x00000005
        /*0464*/ 	.word	0x00000000
        /*0468*/ 	.short	0x010a
        /*046a*/ 	.byte	0x3f
	.zero		1


	//   ....[62]....
        /*046c*/ 	.word	0x00001d50
        /*0470*/ 	.word	0x00000004
        /*0474*/ 	.word	0x00000000
        /*0478*/ 	.short	0x0101
        /*047a*/ 	.byte	0x3f
	.zero		1


	//   ....[63]....
        /*047c*/ 	.word	0x00001f40
        /*0480*/ 	.word	0x00000004
        /*0484*/ 	.word	0x00000000
        /*0488*/ 	.short	0x0101
        /*048a*/ 	.byte	0x3f
	.zero		1


	//   ....[64]....
        /*048c*/ 	.word	0x00006250
        /*0490*/ 	.word	0x00000014
        /*0494*/ 	.word	0x000000e0
        /*0498*/ 	.short	0x010a
        /*049a*/ 	.byte	0x3f
	.zero		1


	//   ....[65]....
        /*049c*/ 	.word	0x000065f0
        /*04a0*/ 	.word	0x00000005
        /*04a4*/ 	.word	0x000001d8
        /*04a8*/ 	.short	0x0101
        /*04aa*/ 	.byte	0x3f
	.zero		1


	//   ....[66]....
        /*04ac*/ 	.word	0x00006d20
        /*04b0*/ 	.word	0x00000007
        /*04b4*/ 	.word	0x00000000
        /*04b8*/ 	.short	0x010a
        /*04ba*/ 	.byte	0x3f
	.zero		1


	//   ....[67]....
        /*04bc*/ 	.word	0x00006da0
        /*04c0*/ 	.word	0x00000006
        /*04c4*/ 	.word	0x00000000
        /*04c8*/ 	.short	0x010a
        /*04ca*/ 	.byte	0x3f
	.zero		1


	//   ....[68]....
        /*04cc*/ 	.word	0x00006e30
        /*04d0*/ 	.word	0x00000007
        /*04d4*/ 	.word	0x00000000
        /*04d8*/ 	.short	0x010a
        /*04da*/ 	.byte	0x3f
	.zero		1


	//   ....[69]....
        /*04dc*/ 	.word	0x00006ec0
        /*04e0*/ 	.word	0x00000006
        /*04e4*/ 	.word	0x00000000
        /*04e8*/ 	.short	0x010a
        /*04ea*/ 	.byte	0x3f
	.zero		1


	//   ....[70]....
        /*04ec*/ 	.word	0x00006f50
        /*04f0*/ 	.word	0x00000007
        /*04f4*/ 	.word	0x00000000
        /*04f8*/ 	.short	0x010a
        /*04fa*/ 	.byte	0x3f
	.zero		1


	//   ....[71]....
        /*04fc*/ 	.word	0x00006fe0
        /*0500*/ 	.word	0x00000006
        /*0504*/ 	.word	0x00000000
        /*0508*/ 	.short	0x010a
        /*050a*/ 	.byte	0x3f
	.zero		1


	//   ....[72]....
        /*050c*/ 	.word	0x00007070
        /*0510*/ 	.word	0x00000007
        /*0514*/ 	.word	0x00000000
        /*0518*/ 	.short	0x010a
        /*051a*/ 	.byte	0x3f
	.zero		1


	//   ....[73]....
        /*051c*/ 	.word	0x00007100
        /*0520*/ 	.word	0x00000006
        /*0524*/ 	.word	0x00000000
        /*0528*/ 	.short	0x010a
        /*052a*/ 	.byte	0x3f
	.zero		1


	//   ....[74]....
        /*052c*/ 	.word	0x00007190
        /*0530*/ 	.word	0x00000007
        /*0534*/ 	.word	0x00000000
        /*0538*/ 	.short	0x010a
        /*053a*/ 	.byte	0x3f
	.zero		1


	//   ....[75]....
        /*053c*/ 	.word	0x00007220
        /*0540*/ 	.word	0x00000006
        /*0544*/ 	.word	0x00000000
        /*0548*/ 	.short	0x010a
        /*054a*/ 	.byte	0x3f
	.zero		1


	//   ....[76]....
        /*054c*/ 	.word	0x000072b0
        /*0550*/ 	.word	0x00000007
        /*0554*/ 	.word	0x00000000
        /*0558*/ 	.short	0x010a
        /*055a*/ 	.byte	0x3f
	.zero		1


	//   ....[77]....
        /*055c*/ 	.word	0x00007340
        /*0560*/ 	.word	0x00000006
        /*0564*/ 	.word	0x00000000
        /*0568*/ 	.short	0x010a
        /*056a*/ 	.byte	0x3f
	.zero		1


	//   ....[78]....
        /*056c*/ 	.word	0x000073d0
        /*0570*/ 	.word	0x00000007
        /*0574*/ 	.word	0x00000000
        /*0578*/ 	.short	0x010a
        /*057a*/ 	.byte	0x3f
	.zero		1


	//   ....[79]....
        /*057c*/ 	.word	0x00007460
        /*0580*/ 	.word	0x00000006
        /*0584*/ 	.word	0x00000000
        /*0588*/ 	.short	0x010a
        /*058a*/ 	.byte	0x3f
	.zero		1


	//   ....[80]....
        /*058c*/ 	.word	0x000074f0
        /*0590*/ 	.word	0x00000007
        /*0594*/ 	.word	0x00000000
        /*0598*/ 	.short	0x010a
        /*059a*/ 	.byte	0x3f
	.zero		1


	//   ....[81]....
        /*059c*/ 	.word	0x00007580
        /*05a0*/ 	.word	0x00000006
        /*05a4*/ 	.word	0x00000000
        /*05a8*/ 	.short	0x010a
        /*05aa*/ 	.byte	0x3f
	.zero		1


	//   ....[82]....
        /*05ac*/ 	.word	0x00007610
        /*05b0*/ 	.word	0x00000007
        /*05b4*/ 	.word	0x00000000
        /*05b8*/ 	.short	0x010a
        /*05ba*/ 	.byte	0x3f
	.zero		1


	//   ....[83]....
        /*05bc*/ 	.word	0x000076a0
        /*05c0*/ 	.word	0x00000006
        /*05c4*/ 	.word	0x00000000
        /*05c8*/ 	.short	0x010a
        /*05ca*/ 	.byte	0x3f
	.zero		1


	//   ....[84]....
        /*05cc*/ 	.word	0x00007730
        /*05d0*/ 	.word	0x00000007
        /*05d4*/ 	.word	0x00000000
        /*05d8*/ 	.short	0x010a
        /*05da*/ 	.byte	0x3f
	.zero		1


	//   ....[85]....
        /*05dc*/ 	.word	0x000077c0
        /*05e0*/ 	.word	0x00000006
        /*05e4*/ 	.word	0x00000000
        /*05e8*/ 	.short	0x010a
        /*05ea*/ 	.byte	0x3f
	.zero		1


	//   ....[86]....
        /*05ec*/ 	.word	0x00007850
        /*05f0*/ 	.word	0x00000007
        /*05f4*/ 	.word	0x00000000
        /*05f8*/ 	.short	0x010a
        /*05fa*/ 	.byte	0x3f
	.zero		1


	//   ....[87]....
        /*05fc*/ 	.word	0x000078e0
        /*0600*/ 	.word	0x00000006
        /*0604*/ 	.word	0x00000000
        /*0608*/ 	.short	0x010a
        /*060a*/ 	.byte	0x3f
	.zero		1


	//   ....[88]....
        /*060c*/ 	.word	0x00007970
        /*0610*/ 	.word	0x00000007
        /*0614*/ 	.word	0x00000000
        /*0618*/ 	.short	0x010a
        /*061a*/ 	.byte	0x3f
	.zero		1


	//   ....[89]....
        /*061c*/ 	.word	0x00007a00
        /*0620*/ 	.word	0x00000006
        /*0624*/ 	.word	0x00000000
        /*0628*/ 	.short	0x010a
        /*062a*/ 	.byte	0x3f
	.zero		1


	//   ....[90]....
        /*062c*/ 	.word	0x00007a90
        /*0630*/ 	.word	0x00000007
        /*0634*/ 	.word	0x00000000
        /*0638*/ 	.short	0x010a
        /*063a*/ 	.byte	0x3f
	.zero		1


	//   ....[91]....
        /*063c*/ 	.word	0x00007b20
        /*0640*/ 	.word	0x00000006
        /*0644*/ 	.word	0x00000000
        /*0648*/ 	.short	0x010a
        /*064a*/ 	.byte	0x3f
	.zero		1


	//   ....[92]....
        /*064c*/ 	.word	0x00007bb0
        /*0650*/ 	.word	0x00000007
        /*0654*/ 	.word	0x00000000
        /*0658*/ 	.short	0x010a
        /*065a*/ 	.byte	0x3f
	.zero		1


	//   ....[93]....
        /*065c*/ 	.word	0x00007c40
        /*0660*/ 	.word	0x00000005
        /*0664*/ 	.word	0x00000000
        /*0668*/ 	.short	0x010a
        /*066a*/ 	.byte	0x3f
	.zero		1


	//   ....[94]....
        /*066c*/ 	.word	0x00007ca0
        /*0670*/ 	.word	0x00000003
        /*0674*/ 	.word	0x00000000
        /*0678*/ 	.short	0x010a
        /*067a*/ 	.byte	0x3f
	.zero		1


	//   ....[95]....
        /*067c*/ 	.word	0x00007cf0
        /*0680*/ 	.word	0x00000005
        /*0684*/ 	.word	0x00000000
        /*0688*/ 	.short	0x010a
        /*068a*/ 	.byte	0x3f
	.zero		1


	//   ....[96]....
        /*068c*/ 	.word	0x00007dc0
        /*0690*/ 	.word	0x00000014
        /*0694*/ 	.word	0x000000e0
        /*0698*/ 	.short	0x010a
        /*069a*/ 	.byte	0x3f
	.zero		1


	//   ....[97]....
        /*069c*/ 	.word	0x00007e90
        /*06a0*/ 	.word	0x00000007
        /*06a4*/ 	.word	0x00000000
        /*06a8*/ 	.short	0x010a
        /*06aa*/ 	.byte	0x3f
	.zero		1


	//   ....[98]....
        /*06ac*/ 	.word	0x00007ee0
        /*06b0*/ 	.word	0x00000006
        /*06b4*/ 	.word	0x00000000
        /*06b8*/ 	.short	0x010a
        /*06ba*/ 	.byte	0x3f
	.zero		1


	//   ....[99]....
        /*06bc*/ 	.word	0x00007f30
        /*06c0*/ 	.word	0x00000007
        /*06c4*/ 	.word	0x00000000
        /*06c8*/ 	.short	0x010a
        /*06ca*/ 	.byte	0x3f
	.zero		1


	//   ....[100]....
        /*06cc*/ 	.word	0x00007f80
        /*06d0*/ 	.word	0x00000006
        /*06d4*/ 	.word	0x00000000
        /*06d8*/ 	.short	0x010a
        /*06da*/ 	.byte	0x3f
	.zero		1


	//   ....[101]....
        /*06dc*/ 	.word	0x00007fd0
        /*06e0*/ 	.word	0x00000007
        /*06e4*/ 	.word	0x00000000
        /*06e8*/ 	.short	0x010a
        /*06ea*/ 	.byte	0x3f
	.zero		1


	//   ....[102]....
        /*06ec*/ 	.word	0x00008020
        /*06f0*/ 	.word	0x00000006
        /*06f4*/ 	.word	0x00000000
        /*06f8*/ 	.short	0x010a
        /*06fa*/ 	.byte	0x3f
	.zero		1


	//   ....[103]....
        /*06fc*/ 	.word	0x00008070
        /*0700*/ 	.word	0x00000007
        /*0704*/ 	.word	0x00000000
        /*0708*/ 	.short	0x010a
        /*070a*/ 	.byte	0x3f
	.zero		1


	//   ....[104]....
        /*070c*/ 	.word	0x000080c0
        /*0710*/ 	.word	0x00000006
        /*0714*/ 	.word	0x00000000
        /*0718*/ 	.short	0x010a
        /*071a*/ 	.byte	0x3f
	.zero		1


	//   ....[105]....
        /*071c*/ 	.word	0x00008110
        /*0720*/ 	.word	0x00000007
        /*0724*/ 	.word	0x00000000
        /*0728*/ 	.short	0x010a
        /*072a*/ 	.byte	0x3f
	.zero		1


	//   ....[106]....
        /*072c*/ 	.word	0x00008160
        /*0730*/ 	.word	0x00000006
        /*0734*/ 	.word	0x00000000
        /*0738*/ 	.short	0x010a
        /*073a*/ 	.byte	0x3f
	.zero		1


	//   ....[107]....
        /*073c*/ 	.word	0x000081b0
        /*0740*/ 	.word	0x00000007
        /*0744*/ 	.word	0x00000000
        /*0748*/ 	.short	0x010a
        /*074a*/ 	.byte	0x3f
	.zero		1


	//   ....[108]....
        /*074c*/ 	.word	0x00008200
        /*0750*/ 	.word	0x00000006
        /*0754*/ 	.word	0x00000000
        /*0758*/ 	.short	0x010a
        /*075a*/ 	.byte	0x3f
	.zero		1


	//   ....[109]....
        /*075c*/ 	.word	0x00008250
        /*0760*/ 	.word	0x00000007
        /*0764*/ 	.word	0x00000000
        /*0768*/ 	.short	0x010a
        /*076a*/ 	.byte	0x3f
	.zero		1


	//   ....[110]....
        /*076c*/ 	.word	0x000082a0
        /*0770*/ 	.word	0x00000006
        /*0774*/ 	.word	0x00000000
        /*0778*/ 	.short	0x010a
        /*077a*/ 	.byte	0x3f
	.zero		1


	//   ....[111]....
        /*077c*/ 	.word	0x000082f0
        /*0780*/ 	.word	0x00000007
        /*0784*/ 	.word	0x00000000
        /*0788*/ 	.short	0x010a
        /*078a*/ 	.byte	0x3f
	.zero		1


	//   ....[112]....
        /*078c*/ 	.word	0x00008340
        /*0790*/ 	.word	0x00000006
        /*0794*/ 	.word	0x00000000
        /*0798*/ 	.short	0x010a
        /*079a*/ 	.byte	0x3f
	.zero		1


	//   ....[113]....
        /*079c*/ 	.word	0x00008390
        /*07a0*/ 	.word	0x00000007
        /*07a4*/ 	.word	0x00000000
        /*07a8*/ 	.short	0x010a
        /*07aa*/ 	.byte	0x3f
	.zero		1


	//   ....[114]....
        /*07ac*/ 	.word	0x000083e0
        /*07b0*/ 	.word	0x00000006
        /*07b4*/ 	.word	0x00000000
        /*07b8*/ 	.short	0x010a
        /*07ba*/ 	.byte	0x3f
	.zero		1


	//   ....[115]....
        /*07bc*/ 	.word	0x00008430
        /*07c0*/ 	.word	0x00000007
        /*07c4*/ 	.word	0x00000000
        /*07c8*/ 	.short	0x010a
        /*07ca*/ 	.byte	0x3f
	.zero		1


	//   ....[116]....
        /*07cc*/ 	.word	0x00008480
        /*07d0*/ 	.word	0x00000006
        /*07d4*/ 	.word	0x00000000
        /*07d8*/ 	.short	0x010a
        /*07da*/ 	.byte	0x3f
	.zero		1


	//   ....[117]....
        /*07dc*/ 	.word	0x000084d0
        /*07e0*/ 	.word	0x00000007
        /*07e4*/ 	.word	0x00000000
        /*07e8*/ 	.short	0x010a
        /*07ea*/ 	.byte	0x3f
	.zero		1


	//   ....[118]....
        /*07ec*/ 	.word	0x00008520
        /*07f0*/ 	.word	0x00000006
        /*07f4*/ 	.word	0x00000000
        /*07f8*/ 	.short	0x010a
        /*07fa*/ 	.byte	0x3f
	.zero		1


	//   ....[119]....
        /*07fc*/ 	.word	0x00008570
        /*0800*/ 	.word	0x00000007
        /*0804*/ 	.word	0x00000000
        /*0808*/ 	.short	0x010a
        /*080a*/ 	.byte	0x3f
	.zero		1


	//   ....[120]....
        /*080c*/ 	.word	0x000085c0
        /*0810*/ 	.word	0x00000006
        /*0814*/ 	.word	0x00000000
        /*0818*/ 	.short	0x010a
        /*081a*/ 	.byte	0x3f
	.zero		1


	//   ....[121]....
        /*081c*/ 	.word	0x00008610
        /*0820*/ 	.word	0x00000007
        /*0824*/ 	.word	0x00000000
        /*0828*/ 	.short	0x010a
        /*082a*/ 	.byte	0x3f
	.zero		1


	//   ....[122]....
        /*082c*/ 	.word	0x00008660
        /*0830*/ 	.word	0x00000006
        /*0834*/ 	.word	0x00000000
        /*0838*/ 	.short	0x010a
        /*083a*/ 	.byte	0x3f
	.zero		1


	//   ....[123]....
        /*083c*/ 	.word	0x000086b0
        /*0840*/ 	.word	0x00000007
        /*0844*/ 	.word	0x00000000
        /*0848*/ 	.short	0x010a
        /*084a*/ 	.byte	0x3f
	.zero		1


	//----- nvinfo : EIATTR_NUM_MBARRIERS
	.align		4
.L_35:
        /*084c*/ 	.byte	0x03, 0x38
        /*084e*/ 	.short	0x003a


	//----- nvinfo : EIATTR_EXIT_INSTR_OFFSETS
	.align		4
        /*0850*/ 	.byte	0x04, 0x1c
        /*0852*/ 	.short	(.L_37 - .L_36)


	//   ....[0]....
.L_36:
        /*0854*/ 	.word	0x00000c90


	//   ....[1]....
        /*0858*/ 	.word	0x000014b0


	//   ....[2]....
        /*085c*/ 	.word	0x000059d0


	//   ....[3]....
        /*0860*/ 	.word	0x00005f30


	//   ....[4]....
        /*0864*/ 	.word	0x00007c90


	//----- nvinfo : EIATTR_MAX_THREADS
	.align		4
.L_37:
        /*0868*/ 	.byte	0x04, 0x05
        /*086a*/ 	.short	(.L_39 - .L_38)
.L_38:
        /*086c*/ 	.word	0x00000180
        /*0870*/ 	.word	0x00000001
        /*0874*/ 	.word	0x00000001


	//----- nvinfo : EIATTR_CRS_STACK_SIZE
	.align		4
.L_39:
        /*0878*/ 	.byte	0x04, 0x1e
        /*087a*/ 	.short	(.L_41 - .L_40)
.L_40:
        /*087c*/ 	.word	0x00000000


	//----- nvinfo : EIATTR_CBANK_PARAM_SIZE
	.align		4
.L_41:
        /*0880*/ 	.byte	0x03, 0x19
        /*0882*/ 	.short	0x0470


	//----- nvinfo : EIATTR_PARAM_CBANK
	.align		4
        /*0884*/ 	.byte	0x04, 0x0a
        /*0886*/ 	.short	(.L_43 - .L_42)
	.align		4
.L_42:
        /*0888*/ 	.word	index@(.nv.constant0._ZN7cutlass13device_kernelINS_4gemm6kernel13GemmUniversalIN4cute5tupleIJiiiiEEENS1_10collective13CollectiveMmaINS1_34MainloopSm90TmaGmmaWarpSpecializedILi28ENS5_IJNS4_1CILi1EEENSA_ILi2EEESB_EEENS1_35KernelTmaWarpSpecializedCooperativeEEENS5_IJNSA_ILi128EEESG_NSA_ILi32EEEEEEaNS5_IJlSB_lEEEaSJ_NS4_8TiledMMAINS4_8MMA_AtomIJNS4_4SM904GMMA27MMA_64x128x32_S32S8S8_SS_TNEEEENS4_6LayoutINS5_IJSC_SB_SB_EEENS5_IJSB_NSA_ILi0EEESS_EEEEENS5_IJNS4_10UnderscoreESV_SV_EEEEENS4_23SM90_TMA_LOAD_MULTICASTENS4_14ComposedLayoutINS4_7SwizzleILi1ELi4ELi3EEENS4_18smem_ptr_flag_bitsILi8EEENSQ_INS5_IJNSA_ILi8EEESH_EEENS5_IJSH_SB_EEEEEEEvNS4_8identityENS4_13SM90_TMA_LOADES18_vS19_EENS_8epilogue10collective6detail29Sm90TmaWarpSpecializedAdapterINS1D_15DefaultEpilogueIaSJ_SJ_NS1C_6thread17LinearCombinationIaLi1EiiLNS1H_9ScaleType4KindE0ELNS_15FloatRoundStyleE2EaEENS1_15EpilogueDefaultEEEEEvvEEEEvNT_6ParamsE)
        /*088c*/ 	.short	0x0210
        /*088e*/ 	.short	0x0470


	//----- nvinfo : EIATTR_SW_WAR
	.align		4
.L_43:
        /*0890*/ 	.byte	0x04, 0x36
        /*0892*/ 	.short	(.L_45 - .L_44)
.L_44:
        /*0894*/ 	.word	0x00000008
.L_45:


//--------------------- .nv.callgraph             --------------------------
	.section	.nv.callgraph,"",@"SHT_CUDA_CALLGRAPH"
	.align	4
	.sectionentsize	8
	.align		4
        /*0000*/ 	.word	0x00000000
	.align		4
        /*0004*/ 	.word	0xffffffff
	.align		4
        /*0008*/ 	.word	index@(_ZN7cutlass13device_kernelINS_4gemm6kernel13GemmUniversalIN4cute5tupleIJiiiiEEENS1_10collective13CollectiveMmaINS1_34MainloopSm90TmaGmmaWarpSpecializedILi28ENS5_IJNS4_1CILi1EEENSA_ILi2EEESB_EEENS1_35KernelTmaWarpSpecializedCooperativeEEENS5_IJNSA_ILi128EEESG_NSA_ILi32EEEEEEaNS5_IJlSB_lEEEaSJ_NS4_8TiledMMAINS4_8MMA_AtomIJNS4_4SM904GMMA27MMA_64x128x32_S32S8S8_SS_TNEEEENS4_6LayoutINS5_IJSC_SB_SB_EEENS5_IJSB_NSA_ILi0EEESS_EEEEENS5_IJNS4_10UnderscoreESV_SV_EEEEENS4_23SM90_TMA_LOAD_MULTICASTENS4_14ComposedLayoutINS4_7SwizzleILi1ELi4ELi3EEENS4_18smem_ptr_flag_bitsILi8EEENSQ_INS5_IJNSA_ILi8EEESH_EEENS5_IJSH_SB_EEEEEEEvNS4_8identityENS4_13SM90_TMA_LOADES18_vS19_EENS_8epilogue10collective6detail29Sm90TmaWarpSpecializedAdapterINS1D_15DefaultEpilogueIaSJ_SJ_NS1C_6thread17LinearCombinationIaLi1EiiLNS1H_9ScaleType4KindE0ELNS_15FloatRoundStyleE2EaEENS1_15EpilogueDefaultEEEEEvvEEEEvNT_6ParamsE)
	.align		4
        /*000c*/ 	.word	index@(__assertfail)
	.align		4
        /*0010*/ 	.word	0x00000000
	.align		4
        /*0014*/ 	.word	0xfffffffe
	.align		4
        /*0018*/ 	.word	0x00000000
	.align		4
        /*001c*/ 	.word	0xfffffffd
	.align		4
        /*0020*/ 	.word	0x00000000
	.align		4
        /*0024*/ 	.word	0xfffffffc


//--------------------- .nv.constant4             --------------------------
	.section	.nv.constant4,"a",@progbits
	.align	8
	.align		8
.nv.constant4:
        /*0000*/ 	.dword	__assertfail
	.align		8
        /*0008*/ 	.dword	__unnamed_1
	.align		8
        /*0010*/ 	.dword	_ZN40_INTERNAL_17fbe70f_4_k_cu_6c594025_230744cuda3std3__45__cpo5beginE
	.align		8
        /*0018*/ 	.dword	_ZN40_INTERNAL_17fbe70f_4_k_cu_6c594025_230744cuda3std3__45__cpo3endE
	.align		8
        /*0020*/ 	.dword	_ZN40_INTERNAL_17fbe70f_4_k_cu_6c594025_230744cuda3std3__45__cpo6cbeginE
	.align		8
        /*0028*/ 	.dword	_ZN40_INTERNAL_17fbe70f_4_k_cu_6c594025_230744cuda3std3__45__cpo4cendE
	.align		8
        /*0030*/ 	.dword	_ZN40_INTERNAL_17fbe70f_4_k_cu_6c594025_230744cuda3std3__442_GLOBAL__N__17fbe70f_4_k_cu_6c594025_230746ignoreE
	.align		8
        /*0038*/ 	.dword	_ZN40_INTERNAL_17fbe70f_4_k_cu_6c594025_230744cuda3std3__419piecewise_constructE
	.align		8
        /*0040*/ 	.dword	_ZN40_INTERNAL_17fbe70f_4_k_cu_6c594025_230744cuda3std3__48in_placeE
	.align		8
        /*0048*/ 	.dword	_ZN40_INTERNAL_17fbe70f_4_k_cu_6c594025_230744cuda3std6ranges3__45__cpo4swapE
	.align		8
        /*0050*/ 	.dword	_ZN40_INTERNAL_17fbe70f_4_k_cu_6c594025_230744cuda3std6ranges3__45__cpo9iter_moveE
	.align		8
        /*0058*/ 	.dword	_ZN40_INTERNAL_17fbe70f_4_k_cu_6c594025_230744cute7productE
	.align		8
        /*0060*/ 	.dword	_ZN40_INTERNAL_17fbe70f_4_k_cu_6c594025_230744cute1_E
	.align		8
        /*0068*/ 	.dword	$str$22
	.align		8
        /*0070*/ 	.dword	$str$23


//--------------------- .text._ZN7cutlass13device_kernelINS_4gemm6kernel13GemmUniversalIN4cute5tupleIJiiiiEEENS1_10collective13CollectiveMmaINS1_34MainloopSm90TmaGmmaWarpSpecializedILi28ENS5_IJNS4_1CILi1EEENSA_ILi2EEESB_EEENS1_35KernelTmaWarpSpecializedCooperativeEEENS5_IJNSA_ILi128EEESG_NSA_ILi32EEEEEEaNS5_IJlSB_lEEEaSJ_NS4_8TiledMMAINS4_8MMA_AtomIJNS4_4SM904GMMA27MMA_64x128x32_S32S8S8_SS_TNEEEENS4_6LayoutINS5_IJSC_SB_SB_EEENS5_IJSB_NSA_ILi0EEESS_EEEEENS5_IJNS4_10UnderscoreESV_SV_EEEEENS4_23SM90_TMA_LOAD_MULTICASTENS4_14ComposedLayoutINS4_7SwizzleILi1ELi4ELi3EEENS4_18smem_ptr_flag_bitsILi8EEENSQ_INS5_IJNSA_ILi8EEESH_EEENS5_IJSH_SB_EEEEEEEvNS4_8identityENS4_13SM90_TMA_LOADES18_vS19_EENS_8epilogue10collective6detail29Sm90TmaWarpSpecializedAdapterINS1D_15DefaultEpilogueIaSJ_SJ_NS1C_6thread17LinearCombinationIaLi1EiiLNS1H_9ScaleType4KindE0ELNS_15FloatRoundStyleE2EaEENS1_15EpilogueDefaultEEEEEvvEEEEvNT_6ParamsE --------------------------
	.section	.text._ZN7cutlass13device_kernelINS_4gemm6kernel13GemmUniversalIN4cute5tupleIJiiiiEEENS1_10collective13CollectiveMmaINS1_34MainloopSm90TmaGmmaWarpSpecializedILi28ENS5_IJNS4_1CILi1EEENSA_ILi2EEESB_EEENS1_35KernelTmaWarpSpecializedCooperativeEEENS5_IJNSA_ILi128EEESG_NSA_ILi32EEEEEEaNS5_IJlSB_lEEEaSJ_NS4_8TiledMMAINS4_8MMA_AtomIJNS4_4SM904GMMA27MMA_64x128x32_S32S8S8_SS_TNEEEENS4_6LayoutINS5_IJSC_SB_SB_EEENS5_IJSB_NSA_ILi0EEESS_EEEEENS5_IJNS4_10UnderscoreESV_SV_EEEEENS4_23SM90_TMA_LOAD_MULTICASTENS4_14ComposedLayoutINS4_7SwizzleILi1ELi4ELi3EEENS4_18smem_ptr_flag_bitsILi8EEENSQ_INS5_IJNSA_ILi8EEESH_EEENS5_IJSH_SB_EEEEEEEvNS4_8identityENS4_13SM90_TMA_LOADES18_vS19_EENS_8epilogue10collective6detail29Sm90TmaWarpSpecializedAdapterINS1D_15DefaultEpilogueIaSJ_SJ_NS1C_6thread17LinearCombinationIaLi1EiiLNS1H_9ScaleType4KindE0ELNS_15FloatRoundStyleE2EaEENS1_15EpilogueDefaultEEEEEvvEEEEvNT_6ParamsE,"ax",@progbits
	.align	128
.text._ZN7cutlass13device_kernelINS_4gemm6kernel13GemmUniversalIN4cute5tupleIJiiiiEEENS1_10collective13CollectiveMmaINS1_34MainloopSm90TmaGmmaWarpSpecializedILi28ENS5_IJNS4_1CILi1EEENSA_ILi2EEESB_EEENS1_35KernelTmaWarpSpecializedCooperativeEEENS5_IJNSA_ILi128EEESG_NSA_ILi32EEEEEEaNS5_IJlSB_lEEEaSJ_NS4_8TiledMMAINS4_8MMA_AtomIJNS4_4SM904GMMA27MMA_64x128x32_S32S8S8_SS_TNEEEENS4_6LayoutINS5_IJSC_SB_SB_EEENS5_IJSB_NSA_ILi0EEESS_EEEEENS5_IJNS4_10UnderscoreESV_SV_EEEEENS4_23SM90_TMA_LOAD_MULTICASTENS4_14ComposedLayoutINS4_7SwizzleILi1ELi4ELi3EEENS4_18smem_ptr_flag_bitsILi8EEENSQ_INS5_IJNSA_ILi8EEESH_EEENS5_IJSH_SB_EEEEEEEvNS4_8identityENS4_13SM90_TMA_LOADES18_vS19_EENS_8epilogue10collective6detail29Sm90TmaWarpSpecializedAdapterINS1D_15DefaultEpilogueIaSJ_SJ_NS1C_6thread17LinearCombinationIaLi1EiiLNS1H_9ScaleType4KindE0ELNS_15FloatRoundStyleE2EaEENS1_15EpilogueDefaultEEEEEvvEEEEvNT_6ParamsE:
        .type           _ZN7cutlass13device_kernelINS_4gemm6kernel13GemmUniversalIN4cute5tupleIJiiiiEEENS1_10collective13CollectiveMmaINS1_34MainloopSm90TmaGmmaWarpSpecializedILi28ENS5_IJNS4_1CILi1EEENSA_ILi2EEESB_EEENS1_35KernelTmaWarpSpecializedCooperativeEEENS5_IJNSA_ILi128EEESG_NSA_ILi32EEEEEEaNS5_IJlSB_lEEEaSJ_NS4_8TiledMMAINS4_8MMA_AtomIJNS4_4SM904GMMA27MMA_64x128x32_S32S8S8_SS_TNEEEENS4_6LayoutINS5_IJSC_SB_SB_EEENS5_IJSB_NSA_ILi0EEESS_EEEEENS5_IJNS4_10UnderscoreESV_SV_EEEEENS4_23SM90_TMA_LOAD_MULTICASTENS4_14ComposedLayoutINS4_7SwizzleILi1ELi4ELi3EEENS4_18smem_ptr_flag_bitsILi8EEENSQ_INS5_IJNSA_ILi8EEESH_EEENS5_IJSH_SB_EEEEEEEvNS4_8identityENS4_13SM90_TMA_LOADES18_vS19_EENS_8epilogue10collective6detail29Sm90TmaWarpSpecializedAdapterINS1D_15DefaultEpilogueIaSJ_SJ_NS1C_6thread17LinearCombinationIaLi1EiiLNS1H_9ScaleType4KindE0ELNS_15FloatRoundStyleE2EaEENS1_15EpilogueDefaultEEEEEvvEEEEvNT_6ParamsE,@function
        .size           _ZN7cutlass13device_kernelINS_4gemm6kernel13GemmUniversalIN4cute5tupleIJiiiiEEENS1_10collective13CollectiveMmaINS1_34MainloopSm90TmaGmmaWarpSpecializedILi28ENS5_IJNS4_1CILi1EEENSA_ILi2EEESB_EEENS1_35KernelTmaWarpSpecializedCooperativeEEENS5_IJNSA_ILi128EEESG_NSA_ILi32EEEEEEaNS5_IJlSB_lEEEaSJ_NS4_8TiledMMAINS4_8MMA_AtomIJNS4_4SM904GMMA27MMA_64x128x32_S32S8S8_SS_TNEEEENS4_6LayoutINS5_IJSC_SB_SB_EEENS5_IJSB_NSA_ILi0EEESS_EEEEENS5_IJNS4_10UnderscoreESV_SV_EEEEENS4_23SM90_TMA_LOAD_MULTICASTENS4_14ComposedLayoutINS4_7SwizzleILi1ELi4ELi3EEENS4_18smem_ptr_flag_bitsILi8EEENSQ_INS5_IJNSA_ILi8EEESH_EEENS5_IJSH_SB_EEEEEEEvNS4_8identityENS4_13SM90_TMA_LOADES18_vS19_EENS_8epilogue10collective6detail29Sm90TmaWarpSpecializedAdapterINS1D_15DefaultEpilogueIaSJ_SJ_NS1C_6thread17LinearCombinationIaLi1EiiLNS1H_9ScaleType4KindE0ELNS_15FloatRoundStyleE2EaEENS1_15EpilogueDefaultEEEEEvvEEEEvNT_6ParamsE,(.L_x_250 - _ZN7cutlass13device_kernelINS_4gemm6kernel13GemmUniversalIN4cute5tupleIJiiiiEEENS1_10collective13CollectiveMmaINS1_34MainloopSm90TmaGmmaWarpSpecializedILi28ENS5_IJNS4_1CILi1EEENSA_ILi2EEESB_EEENS1_35KernelTmaWarpSpecializedCooperativeEEENS5_IJNSA_ILi128EEESG_NSA_ILi32EEEEEEaNS5_IJlSB_lEEEaSJ_NS4_8TiledMMAINS4_8MMA_AtomIJNS4_4SM904GMMA27MMA_64x128x32_S32S8S8_SS_TNEEEENS4_6LayoutINS5_IJSC_SB_SB_EEENS5_IJSB_NSA_ILi0EEESS_EEEEENS5_IJNS4_10UnderscoreESV_SV_EEEEENS4_23SM90_TMA_LOAD_MULTICASTENS4_14ComposedLayoutINS4_7SwizzleILi1ELi4ELi3EEENS4_18smem_ptr_flag_bitsILi8EEENSQ_INS5_IJNSA_ILi8EEESH_EEENS5_IJSH_SB_EEEEEEEvNS4_8identityENS4_13SM90_TMA_LOADES18_vS19_EENS_8epilogue10collective6detail29Sm90TmaWarpSpecializedAdapterINS1D_15DefaultEpilogueIaSJ_SJ_NS1C_6thread17LinearCombinationIaLi1EiiLNS1H_9ScaleType4KindE0ELNS_15FloatRoundStyleE2EaEENS1_15EpilogueDefaultEEEEEvvEEEEvNT_6ParamsE)
        .other          _ZN7cutlass13device_kernelINS_4gemm6kernel13GemmUniversalIN4cute5tupleIJiiiiEEENS1_10collective13CollectiveMmaINS1_34MainloopSm90TmaGmmaWarpSpecializedILi28ENS5_IJNS4_1CILi1EEENSA_ILi2EEESB_EEENS1_35KernelTmaWarpSpecializedCooperativeEEENS5_IJNSA_ILi128EEESG_NSA_ILi32EEEEEEaNS5_IJlSB_lEEEaSJ_NS4_8TiledMMAINS4_8MMA_AtomIJNS4_4SM904GMMA27MMA_64x128x32_S32S8S8_SS_TNEEEENS4_6LayoutINS5_IJSC_SB_SB_EEENS5_IJSB_NSA_ILi0EEESS_EEEEENS5_IJNS4_10UnderscoreESV_SV_EEEEENS4_23SM90_TMA_LOAD_MULTICASTENS4_14ComposedLayoutINS4_7SwizzleILi1ELi4ELi3EEENS4_18smem_ptr_flag_bitsILi8EEENSQ_INS5_IJNSA_ILi8EEESH_EEENS5_IJSH_SB_EEEEEEEvNS4_8identityENS4_13SM90_TMA_LOADES18_vS19_EENS_8epilogue10collective6detail29Sm90TmaWarpSpecializedAdapterINS1D_15DefaultEpilogueIaSJ_SJ_NS1C_6thread17LinearCombinationIaLi1EiiLNS1H_9ScaleType4KindE0ELNS_15FloatRoundStyleE2EaEENS1_15EpilogueDefaultEEEEEvvEEEEvNT_6ParamsE,@"STO_CUDA_ENTRY STV_DEFAULT"
_ZN7cutlass13device_kernelINS_4gemm6kernel13GemmUniversalIN4cute5tupleIJiiiiEEENS1_10collective13CollectiveMmaINS1_34MainloopSm90TmaGmmaWarpSpecializedILi28ENS5_IJNS4_1CILi1EEENSA_ILi2EEESB_EEENS1_35KernelTmaWarpSpecializedCooperativeEEENS5_IJNSA_ILi128EEESG_NSA_ILi32EEEEEEaNS5_IJlSB_lEEEaSJ_NS4_8TiledMMAINS4_8MMA_AtomIJNS4_4SM904GMMA27MMA_64x128x32_S32S8S8_SS_TNEEEENS4_6LayoutINS5_IJSC_SB_SB_EEENS5_IJSB_NSA_ILi0EEESS_EEEEENS5_IJNS4_10UnderscoreESV_SV_EEEEENS4_23SM90_TMA_LOAD_MULTICASTENS4_14ComposedLayoutINS4_7SwizzleILi1ELi4ELi3EEENS4_18smem_ptr_flag_bitsILi8EEENSQ_INS5_IJNSA_ILi8EEESH_EEENS5_IJSH_SB_EEEEEEEvNS4_8identityENS4_13SM90_TMA_LOADES18_vS19_EENS_8epilogue10collective6detail29Sm90TmaWarpSpecializedAdapterINS1D_15DefaultEpilogueIaSJ_SJ_NS1C_6thread17LinearCombinationIaLi1EiiLNS1H_9ScaleType4KindE0ELNS_15FloatRoundStyleE2EaEENS1_15EpilogueDefaultEEEEEvvEEEEvNT_6ParamsE:
[----:B------:R-:W0:Y:S01]  /*0000*/  LDC R1, c[0x0][0x28] ;  /* 0x00000a00ff017b82 */ /* 0x000e220000000800 */
[----:B------:R-:W1:Y:S01]  /*0010*/  S2R R93, SR_TID.X ;  /* 0x00000000005d7919 */ /* 0x000e620000002100 */
[----:B------:R-:W-:Y:S01]  /*0020*/  ELECT P0, URZ, PT ;  /* 0x00000000003f782f */ /* 0x000fe20003800000 */
[----:B------:R-:W-:Y:S01]  /*0030*/  BSSY B0, `(.L_x_0) ;  /* 0x000000f000007945 */ /* 0x000fe20003800000 */
[--C-:B-1----:R-:W-:Y:S02]  /*0040*/  SHF.R.U32.HI R0, RZ, 0x5, R93.reuse ;  /* 0x00000005ff007819 */ /* 0x102fe4000001165d */
[----:B------:R-:W-:-:S03]  /*0050*/  SHF.R.U32.HI R6, RZ, 0x7, R93 ;  /* 0x00000007ff067819 */ /* 0x000fc6000001165d */
[----:B------:R-:W1:Y:S04]  /*0060*/  SHFL.IDX PT, R3, R0, RZ, 0x1f ;  /* 0x00001fff00037589 */ /* 0x000e6800000e0000 */
[----:B------:R2:W3:Y:S01]  /*0070*/  SHFL.IDX PT, R2, R6, RZ, 0x1f ;  /* 0x00001fff06027589 */ /* 0x0004e200000e0000 */
[----:B-1----:R-:W-:-:S13]  /*0080*/  ISETP.NE.OR P0, PT, R3, RZ, !P0 ;  /* 0x000000ff0300720c */ /* 0x002fda0004705670 */
[----:B0-23--:R-:W-:Y:S05]  /*0090*/  @P0 BRA `(.L_x_1) ;  /* 0x0000000000200947 */ /* 0x00dfea0003800000 */
[----:B------:R-:W-:Y:S02]  /*00a0*/  ULDC.64 UR4, c[0x0][0x198] ;  /* 0x0000660000047ab9 */ /* 0x000fe40000000a00 */
[----:B------:R-:W-:Y:S02]  /*00b0*/  UIADD3 UR6, UP0, UR4, 0xf0, URZ ;  /* 0x000000f004067890 */ /* 0x000fe4000ff1e03f */
[----:B------:R-:W-:Y:S02]  /*00c0*/  UIADD3 UR4, UP1, UR4, 0x1f0, URZ ;  /* 0x000001f004047890 */ /* 0x000fe4000ff3e03f */
[----:B------:R-:W-:Y:S02]  /*00d0*/  UIADD3.X UR7, URZ, UR5, URZ, UP0, !UPT ;  /* 0x000000053f077290 */ /* 0x000fe400087fe43f */
[----:B------:R-:W-:-:S07]  /*00e0*/  UIADD3.X UR5, URZ, UR5, URZ, UP1, !UPT ;  /* 0x000000053f057290 */ /* 0x000fce0008ffe43f */
[----:B------:R0:W-:Y:S02]  /*00f0*/  UTMACCTL.PF [UR6] ;  /* 0x00000000060079b9 */ /* 0x0001e40008040000 */
[----:B------:R0:W-:Y:S02]  /*0100*/  UTMACCTL.PF [UR4] ;  /* 0x00000000040079b9 */ /* 0x0001e40008040000 */
[----:B0-----:R-:W-:Y:S01]  /*0110*/  NOP ;  /* 0x0000000000007918 */ /* 0x001fe20000000000 */
.L_x_1:
[----:B------:R-:W-:Y:S05]  /*0120*/  BSYNC B0 ;  /* 0x0000000000007941 */ /* 0x000fea0003800000 */
.L_x_0:
[----:B------:R-:W0:Y:S02]  /*0130*/  SHFL.IDX PT, R5, R0, RZ, 0x1f ;  /* 0x00001fff00057589 */ /* 0x000e2400000e0000 */
[----:B0-----:R-:W-:-:S13]  /*0140*/  ISETP.NE.AND P0, PT, R5, RZ, PT ;  /* 0x000000ff0500720c */ /* 0x001fda0003f05270 */
[----:B------:R-:W-:Y:S05]  /*0150*/  @P0 BRA `(.L_x_2) ;  /* 0x0000000400240947 */ /* 0x000fea0003800000 */
[----:B------:R-:W-:Y:S01]  /*0160*/  ELECT P0, URZ, PT ;  /* 0x00000000003f782f */ /* 0x000fe20003800000 */
[----:B------:R-:W-:-:S12]  /*0170*/  BSSY B0, `(.L_x_2) ;  /* 0x0000047000007945 */ /* 0x000fd80003800000 */
[----:B------:R-:W-:Y:S05]  /*0180*/  @!P0 BRA `(.L_x_3) ;  /* 0x0000000400148947 */ /* 0x000fea0003800000 */
[----:B------:R-:W0:Y:S01]  /*0190*/  S2UR UR8, SR_CgaCtaId ;  /* 0x00000000000879c3 */ /* 0x000e220000008800 */
[----:B------:R-:W-:Y:S01]  /*01a0*/  UMOV UR4, 0x400 ;  /* 0x0000040000047882 */ /* 0x000fe20000000000 */
[----:B------:R-:W-:Y:S01]  /*01b0*/  UMOV UR5, 0x1 ;  /* 0x0000000100057882 */ /* 0x000fe20000000000 */
[----:B------:R-:W-:Y:S02]  /*01c0*/  UMOV UR6, 0x4 ;  /* 0x0000000400067882 */ /* 0x000fe40000000000 */
[----:B------:R-:W-:-:S04]  /*01d0*/  UIADD3 UR6, -UR6, 0x100000, URZ ;  /* 0x0010000006067890 */ /* 0x000fc8000fffe13f */
[----:B------:R-:W-:Y:S02]  /*01e0*/  USHF.L.U32 UR7, UR6, 0xb, URZ ;  /* 0x0000000b06077899 */ /* 0x000fe4000800063f */
[----:B------:R-:W-:Y:S02]  /*01f0*/  USHF.L.U32 UR6, UR6, 0x1, URZ ;  /* 0x0000000106067899 */ /* 0x000fe4000800063f */
[----:B0-----:R-:W-:Y:S02]  /*0200*/  ULEA UR8, UR8, UR4, 0x18 ;  /* 0x0000000408087291 */ /* 0x001fe4000f8ec03f */
[----:B------:R-:W-:-:S04]  /*0210*/  UIADD3 UR4, -UR5, 0x100000, URZ ;  /* 0x0010000005047890 */ /* 0x000fc8000fffe13f */
[----:B------:R-:W-:Y:S02]  /*0220*/  USHF.L.U32 UR5, UR4, 0xb, URZ ;  /* 0x0000000b04057899 */ /* 0x000fe4000800063f */
[----:B------:R-:W-:Y:S01]  /*0230*/  USHF.L.U32 UR4, UR4, 0x1, URZ ;  /* 0x0000000104047899 */ /* 0x000fe2000800063f */
[----:B------:R-:W0:Y:S11]  /*0240*/  FENCE.VIEW.ASYNC.S ;  /* 0x00000000000073c6 */ /* 0x000e360000000000 */
[----:B0-----:R0:W1:Y:S01]  /*0250*/  SYNCS.EXCH.64 URZ, [UR8], UR4 ;  /* 0x00000004083f75b2 */ /* 0x0010620008000100 */
[----:B------:R0:W2:Y:S01]  /*0260*/  SYNCS.EXCH.64 URZ, [UR8+0xe0], UR6 ;  /* 0x0000e006083f75b2 */ /* 0x0000a20008000100 */
[----:B------:R0:W3:Y:S01]  /*0270*/  SYNCS.EXCH.64 URZ, [UR8+0x8], UR4 ;  /* 0x00000804083f75b2 */ /* 0x0000e20008000100 */
[----:B------:R0:W4:Y:S01]  /*0280*/  SYNCS.EXCH.64 URZ, [UR8+0xe8], UR6 ;  /* 0x0000e806083f75b2 */ /* 0x0001220008000100 */
[----:B------:R0:W0:Y:S01]  /*0290*/  SYNCS.EXCH.64 URZ, [UR8+0x10], UR4 ;  /* 0x00001004083f75b2 */ /* 0x0000220008000100 */
        /* <DEDUP_REMOVED lines=51> */
[----:B-1234-:R-:W-:Y:S01]  /*05d0*/  NOP ;  /* 0x0000000000007918 */ /* 0x01efe20000000000 */
.L_x_3:
[----:B0-----:R-:W-:Y:S05]  /*05e0*/  BSYNC B0 ;  /* 0x0000000000007941 */ /* 0x001fea0003800000 */
.L_x_2:
[----:B------:R-:W0:Y:S01]  /*05f0*/  SHFL.IDX PT, R0, R0, RZ, 0x1f ;  /* 0x00001fff00007589 */ /* 0x000e2200000e0000 */
[----:B------:R-:W-:Y:S01]  /*0600*/  SHF.R.S32.HI R8, RZ, 0x1f, R93 ;  /* 0x0000001fff087819 */ /* 0x000fe2000001145d */
[----:B------:R-:W1:Y:S01]  /*0610*/  S2UR UR8, SR_CTAID.X ;  /* 0x00000000000879c3 */ /* 0x000e620000002500 */
[----:B------:R-:W-:Y:S01]  /*0620*/  ELECT P0, URZ, PT ;  /* 0x00000000003f782f */ /* 0x000fe20003800000 */
[----:B------:R-:W2:Y:S01]  /*0630*/  S2R R4, SR_CTAID.Y ;  /* 0x0000000000047919 */ /* 0x000ea20000002600 */
[----:B------:R-:W-:Y:S01]  /*0640*/  LEA.HI R8, R8, R93, RZ, 0x7 ;  /* 0x0000005d08087211 */ /* 0x000fe200078f38ff */
[----:B------:R-:W-:Y:S01]  /*0650*/  ULDC UR4, c[0x0][0x154] ;  /* 0x0000550000047ab9 */ /* 0x000fe20000000800 */
[----:B------:R-:W-:Y:S01]  /*0660*/  SHF.R.S32.HI R10, RZ, 0x1f, R5 ;  /* 0x0000001fff0a7819 */ /* 0x000fe20000011405 */
[----:B------:R-:W-:Y:S01]  /*0670*/  NOP ;  /* 0x0000000000007918 */ /* 0x000fe20000000000 */
[----:B------:R-:W-:Y:S01]  /*0680*/  LOP3.LUT R8, R8, 0xffffff80, RZ, 0xc0, !PT ;  /* 0xffffff8008087812 */ /* 0x000fe200078ec0ff */
[----:B------:R-:W3:Y:S01]  /*0690*/  LDC R14, c[0x0][0x140] ;  /* 0x00005000ff0e7b82 */ /* 0x000ee20000000800 */
[----:B------:R-:W-:Y:S01]  /*06a0*/  LEA.HI R10, R10, R5, RZ, 0x2 ;  /* 0x000000050a0a7211 */ /* 0x000fe200078f10ff */
[----:B------:R-:W-:-:S02]  /*06b0*/  NOP ;  /* 0x0000000000007918 */ /* 0x000fc40000000000 */
[----:B------:R-:W-:Y:S01]  /*06c0*/  IMAD.IADD R8, R93, 0x1, -R8 ;  /* 0x000000015d087824 */ /* 0x000fe200078e0a08 */
[----:B------:R-:W-:-:S03]  /*06d0*/  LOP3.LUT R10, R10, 0x3ffffffc, RZ, 0xc0, !PT ;  /* 0x3ffffffc0a0a7812 */ /* 0x000fc600078ec0ff */
[----:B------:R-:W4:Y:S01]  /*06e0*/  LDC R12, c[0x0][0x144] ;  /* 0x00005100ff0c7b82 */ /* 0x000f220000000800 */
[----:B------:R-:W-:Y:S01]  /*06f0*/  SHF.R.S32.HI R7, RZ, 0x1f, R8 ;  /* 0x0000001fff077819 */ /* 0x000fe20000011408 */
[----:B------:R-:W-:Y:S01]  /*0700*/  IMAD.IADD R10, R5, 0x1, -R10 ;  /* 0x00000001050a7824 */ /* 0x000fe200078e0a0a */
[----:B------:R-:W-:Y:S02]  /*0710*/  LOP3.LUT P2, RZ, R8, 0x7, RZ, 0xc0, !PT ;  /* 0x0000000708ff7812 */ /* 0x000fe4000784c0ff */
[----:B------:R-:W-:Y:S01]  /*0720*/  LEA.HI R7, R7, R8, RZ, 0x3 ;  /* 0x0000000807077211 */ /* 0x000fe200078f18ff */
[----:B------:R-:W-:Y:S01]  /*0730*/  VIADD R8, R2, 0xffffffff ;  /* 0xffffffff02087836 */ /* 0x000fe20000000000 */
[----:B0-----:R-:W-:Y:S02]  /*0740*/  ISETP.NE.OR P0, PT, R0, RZ, !P0 ;  /* 0x000000ff0000720c */ /* 0x001fe40004705670 */
[--C-:B------:R-:W-:Y:S02]  /*0750*/  SHF.R.S32.HI R0, RZ, 0x3, R7.reuse ;  /* 0x00000003ff007819 */ /* 0x100fe40000011407 */
[----:B------:R-:W-:-:S02]  /*0760*/  SHF.R.S32.HI R7, RZ, 0x1f, R7 ;  /* 0x0000001fff077819 */ /* 0x000fc40000011407 */
[----:B-1----:R-:W-:Y:S02]  /*0770*/  I2FP.F32.U32 R11, UR8 ;  /* 0x00000008000b7c45 */ /* 0x002fe40008201000 */
[----:B------:R-:W-:Y:S02]  /*0780*/  LEA.HI R7, R7, R0, RZ, 0x2 ;  /* 0x0000000007077211 */ /* 0x000fe400078f10ff */
[----:B---3--:R-:W-:Y:S02]  /*0790*/  ISETP.EQ.U32.AND P3, PT, R14, 0x1, PT ;  /* 0x000000010e00780c */ /* 0x008fe40003f62070 */
[----:B--2---:R-:W-:Y:S01]  /*07a0*/  I2FP.F32.U32 R9, R4 ;  /* 0x0000000400097245 */ /* 0x004fe20000201000 */
[----:B------:R-:W-:Y:S01]  /*07b0*/  VOTEU.ALL UP0, P0 ;  /* 0x00000000003f7886 */ /* 0x000fe20000000000 */
[----:B------:R-:W-:Y:S01]  /*07c0*/  LOP3.LUT R7, R7, 0xfffffffc, RZ, 0xc0, !PT ;  /* 0xfffffffc07077812 */ /* 0x000fe200078ec0ff */
[----:B------:R-:W-:Y:S01]  /*07d0*/  VOTEU.ALL UP1, P0 ;  /* 0x00000000003f7886 */ /* 0x000fe20000020000 */
[----:B------:R-:W-:Y:S01]  /*07e0*/  ISETP.GE.U32.AND P5, PT, R8, 0x2, PT ;  /* 0x000000020800780c */ /* 0x000fe20003fa6070 */
[----:B------:R-:W-:Y:S01]  /*07f0*/  FMUL R13, R9, UR4 ;  /* 0x00000004090d7c20 */ /* 0x000fe20008400000 */
[----:B------:R-:W0:Y:S01]  /*0800*/  @!UP0 S2UR UR7, SR_CgaCtaId ;  /* 0x00000000000789c3 */ /* 0x000e220000008800 */
[----:B------:R-:W-:Y:S01]  /*0810*/  ULDC UR4, c[0x0][0x150] ;  /* 0x0000540000047ab9 */ /* 0x000fe20000000800 */
[----:B------:R-:W-:-:S02]  /*0820*/  IMAD.IADD R7, R0, 0x1, -R7 ;  /* 0x0000000100077824 */ /* 0x000fc400078e0a07 */
[----:B------:R-:W-:Y:S01]  /*0830*/  FMUL R11, R11, UR4 ;  /* 0x000000040b0b7c20 */ /* 0x000fe20008400000 */
[----:B------:R-:W-:Y:S01]  /*0840*/  SHF.R.S32.HI R0, RZ, 0x1f, R3 ;  /* 0x0000001fff007819 */ /* 0x000fe20000011403 */
[----:B------:R-:W1:Y:S01]  /*0850*/  F2I.U32.TRUNC.NTZ R13, R13 ;  /* 0x0000000d000d7305 */ /* 0x000e62000020f000 */
[----:B------:R-:W-:Y:S01]  /*0860*/  IMAD R7, R10, 0x4, R7 ;  /* 0x000000040a077824 */ /* 0x000fe200078e0207 */
[----:B------:R-:W-:Y:S01]  /*0870*/  UMOV UR4, 0x20 ;  /* 0x0000002000047882 */ /* 0x000fe20000000000 */
[----:B------:R-:W2:Y:S01]  /*0880*/  LDC R9, c[0x0][0x148] ;  /* 0x00005200ff097b82 */ /* 0x000ea20000000800 */
[----:B------:R-:W-:Y:S01]  /*0890*/  LEA.HI R0, R0, R3, RZ, 0x2 ;  /* 0x0000000300007211 */ /* 0x000fe200078f10ff */
[----:B------:R-:W-:Y:S01]  /*08a0*/  IMAD.SHL.U32 R10, R7, 0x4, RZ ;  /* 0x00000004070a7824 */ /* 0x000fe200078e00ff */
[----:B------:R-:W-:Y:S01]  /*08b0*/  @!UP0 UMOV UR6, 0x400 ;  /* 0x0000040000068882 */ /* 0x000fe20000000000 */
[----:B------:R-:W-:-:S04]  /*08c0*/  @!UP0 UIADD3 UR4, -UR4, 0x100000, URZ ;  /* 0x0010000004048890 */ /* 0x000fc8000fffe13f */
[----:B------:R-:W-:Y:S02]  /*08d0*/  @!UP0 USHF.L.U32 UR5, UR4, 0xb, URZ ;  /* 0x0000000b04058899 */ /* 0x000fe4000800063f */
[----:B------:R-:W-:Y:S01]  /*08e0*/  @!UP0 USHF.L.U32 UR4, UR4, 0x1, URZ ;  /* 0x0000000104048899 */ /* 0x000fe2000800063f */
[----:B------:R-:W3:Y:S01]  /*08f0*/  F2I.U32.TRUNC.NTZ R11, R11 ;  /* 0x0000000b000b7305 */ /* 0x000ee2000020f000 */
[----:B------:R-:W-:Y:S02]  /*0900*/  LOP3.LUT R0, R0, 0xfffffffc, RZ, 0xc0, !PT ;  /* 0xfffffffc00007812 */ /* 0x000fe400078ec0ff */
[----:B------:R-:W-:-:S03]  /*0910*/  LOP3.LUT R19, R7, 0xc, R10, 0x78, !PT ;  /* 0x0000000c07137812 */ /* 0x000fc600078e780a */
[----:B------:R-:W-:Y:S02]  /*0920*/  IMAD.IADD R3, R3, 0x1, -R0 ;  /* 0x0000000103037824 */ /* 0x000fe400078e0a00 */
[----:B-1----:R-:W-:Y:S01]  /*0930*/  IMAD.MOV R23, RZ, RZ, -R13 ;  /* 0x000000ffff177224 */ /* 0x002fe200078e0a0d */
[----:B0-----:R-:W-:Y:S02]  /*0940*/  @!UP0 ULEA UR6, UR7, UR6, 0x18 ;  /* 0x0000000607068291 */ /* 0x001fe4000f8ec03f */
[----:B------:R-:W-:Y:S01]  /*0950*/  ISETP.NE.AND P1, PT, R3, 0x3, PT ;  /* 0x000000030300780c */ /* 0x000fe20003f25270 */
[----:B------:R-:W-:Y:S01]  /*0960*/  VOTEU.ALL UP0, P0 ;  /* 0x00000000003f7886 */ /* 0x000fe20000000000 */
[----:B------:R-:W-:Y:S01]  /*0970*/  ISETP.LT.U32.AND P0, PT, R19, 0x2, !P2 ;  /* 0x000000021300780c */ /* 0x000fe20005701070 */
[----:B---3--:R-:W-:Y:S01]  /*0980*/  IMAD.MOV R11, RZ, RZ, -R11 ;  /* 0x000000ffff0b7224 */ /* 0x008fe200078e0a0b */
[----:B------:R-:W-:Y:S02]  /*0990*/  ISETP.EQ.OR P1, PT, R3, RZ, !P1 ;  /* 0x000000ff0300720c */ /* 0x000fe40004f22670 */
[C---:B------:R-:W-:Y:S01]  /*09a0*/  ISETP.NE.AND P2, PT, R2.reuse, RZ, PT ;  /* 0x000000ff0200720c */ /* 0x040fe20003f45270 */
[----:B--2---:R-:W-:Y:S01]  /*09b0*/  IMAD R0, R9, R23, R4 ;  /* 0x0000001709007224 */ /* 0x004fe200078e0204 */
[----:B------:R-:W-:Y:S01]  /*09c0*/  ISETP.EQ.AND P1, PT, R2, RZ, P1 ;  /* 0x000000ff0200720c */ /* 0x000fe20000f22270 */
[----:B----4-:R-:W-:Y:S01]  /*09d0*/  IMAD R7, R12, R11, UR8 ;  /* 0x000000080c077e24 */ /* 0x010fe2000f8e020b */
[----:B------:R-:W0:Y:S02]  /*09e0*/  FENCE.VIEW.ASYNC.S ;  /* 0x00000000000073c6 */ /* 0x000e240000000000 */
[----:B0-----:R0:W1:Y:S01]  /*09f0*/  @!UP0 SYNCS.EXCH.64 URZ, [UR6+0x1d0], UR4 ;  /* 0x0001d004063f85b2 */ /* 0x0010620008000100 */
[----:B------:R-:W-:-:S02]  /*0a00*/  ISETP.NE.AND P4, PT, R0, R19, PT ;  /* 0x000000130000720c */ /* 0x000fc40003f85270 */
[----:B------:R-:W-:Y:S02]  /*0a10*/  SEL R18, RZ, 0x1, !P1 ;  /* 0x00000001ff127807 */ /* 0x000fe40004800000 */
[----:B------:R-:W-:Y:S02]  /*0a20*/  ISETP.EQ.OR P4, PT, R7, RZ, !P4 ;  /* 0x000000ff0700720c */ /* 0x000fe40006782670 */
[----:B------:R-:W-:Y:S02]  /*0a30*/  LOP3.LUT R0, R93, 0x7f, RZ, 0xc0, !PT ;  /* 0x0000007f5d007812 */ /* 0x000fe400078ec0ff */
[----:B------:R-:W-:Y:S02]  /*0a40*/  PLOP3.LUT P0, PT, P0, P4, PT, 0x80, 0x0 ;  /* 0x000000000000781c */ /* 0x000fe40000709070 */
[----:B------:R-:W-:Y:S02]  /*0a50*/  SEL R18, R18, 0x2, P5 ;  /* 0x0000000212127807 */ /* 0x000fe40002800000 */
[----:B------:R-:W-:Y:S01]  /*0a60*/  P2R R100, PR, RZ, 0x1 ;  /* 0x00000001ff647803 */ /* 0x000fe20000000000 */
[----:B------:R0:W2:Y:S01]  /*0a70*/  @!UP1 SYNCS.EXCH.64 URZ, [UR6+0x1d8], UR4 ;  /* 0x0001d804063f95b2 */ /* 0x0000a20008000100 */
[----:B------:R-:W-:Y:S01]  /*0a80*/  NOP ;  /* 0x0000000000007918 */ /* 0x000fe20000000000 */
[----:B------:R-:W-:Y:S06]  /*0a90*/  @!P3 BRA `(.L_x_4) ;  /* 0x000000000008b947 */ /* 0x000fec0003800000 */
[----:B-12---:R-:W-:Y:S01]  /*0aa0*/  UCGABAR_ARV ;  /* 0x00000000000079c7 */ /* 0x006fe20008000000 */
[----:B------:R-:W-:Y:S05]  /*0ab0*/  BRA `(.L_x_5) ;  /* 0x0000000000047947 */ /* 0x000fea0003800000 */
.L_x_4:
[----:B-12---:R-:W-:Y:S01]  /*0ac0*/  NOP ;  /* 0x0000000000007918 */ /* 0x006fe20000000000 */
.L_x_5:
[----:B------:R-:W1:Y:S01]  /*0ad0*/  LDC R2, c[0x0][0x65c] ;  /* 0x00019700ff027b82 */ /* 0x000e620000000800 */
[----:B------:R-:W-:Y:S02]  /*0ae0*/  IMAD.U32 R10, RZ, RZ, UR8 ;  /* 0x00000008ff0a7e24 */ /* 0x000fe4000f8e00ff */
[----:B------:R-:W-:Y:S01]  /*0af0*/  IMAD.MOV.U32 R11, RZ, RZ, RZ ;  /* 0x000000ffff0b7224 */ /* 0x000fe200078e00ff */
[----:B-1----:R-:W-:-:S04]  /*0b00*/  ISETP.NE.AND P1, PT, R2, 0x1, PT ;  /* 0x000000010200780c */ /* 0x002fc80003f25270 */
[----:B------:R-:W-:-:S09]  /*0b10*/  P2R R5, PR, RZ, 0x2 ;  /* 0x00000002ff057803 */ /* 0x000fd20000000000 */
[----:B------:R-:W1:Y:S01]  /*0b20*/  @P1 LDC R17, c[0x0][0x10] ;  /* 0x00000400ff111b82 */ /* 0x000e620000000800 */
[----:B------:R-:W-:Y:S02]  /*0b30*/  @P1 IMAD.MOV.U32 R5, RZ, RZ, RZ ;  /* 0x000000ffff051224 */ /* 0x000fe400078e00ff */
[----:B------:R-:W-:-:S05]  /*0b40*/  @P1 IMAD.MOV.U32 R15, RZ, RZ, RZ ;  /* 0x000000ffff0f1224 */ /* 0x000fca00078e00ff */
[----:B------:R-:W2:Y:S01]  /*0b50*/  @!P1 LDC R13, c[0x0][0xc] ;  /* 0x00000300ff0d9b82 */ /* 0x000ea20000000800 */
[----:B0-----:R-:W-:Y:S01]  /*0b60*/  ULDC UR4, c[0x0][0xc] ;  /* 0x0000030000047ab9 */ /* 0x001fe20000000800 */
[----:B------:R-:W-:Y:S01]  /*0b70*/  ULDC UR5, c[0x0][0x10] ;  /* 0x0000040000057ab9 */ /* 0x000fe20000000800 */
[----:B------:R-:W-:Y:S01]  /*0b80*/  ULDC UR6, c[0x0][0x14] ;  /* 0x0000050000067ab9 */ /* 0x000fe20000000800 */
[----:B------:R-:W-:-:S04]  /*0b90*/  UIMAD.WIDE.U32 UR4, UR4, UR5, URZ ;  /* 0x00000005040472a5 */ /* 0x000fc8000f8e003f */
[----:B------:R-:W-:Y:S02]  /*0ba0*/  UIMAD.WIDE.U32 UR36, UR4, UR6, URZ ;  /* 0x00000006042472a5 */ /* 0x000fe4000f8e003f */
[----:B------:R-:W-:-:S04]  /*0bb0*/  UIMAD UR42, UR5, UR6, URZ ;  /* 0x00000006052a72a4 */ /* 0x000fc8000f8e023f */
[----:B------:R-:W-:Y:S01]  /*0bc0*/  UIADD3 UR42, UR37, UR42, URZ ;  /* 0x0000002a252a7290 */ /* 0x000fe2000fffe03f */
[----:B-1----:R-:W-:-:S04]  /*0bd0*/  @P1 IMAD.WIDE.U32 R16, R17, UR8, R4 ;  /* 0x0000000811101c25 */ /* 0x002fc8000f8e0004 */
[----:B------:R-:W-:Y:S02]  /*0be0*/  @P1 IMAD.IADD R17, R17, 0x1, R15 ;  /* 0x0000000111111824 */ /* 0x000fe400078e020f */
[----:B--2---:R-:W-:-:S04]  /*0bf0*/  @!P1 IMAD.WIDE.U32 R10, R4, R13, R10 ;  /* 0x0000000d040a9225 */ /* 0x004fc800078e000a */
[----:B------:R-:W-:Y:S02]  /*0c00*/  @!P1 IMAD.MOV.U32 R16, RZ, RZ, R10 ;  /* 0x000000ffff109224 */ /* 0x000fe400078e000a */
[----:B------:R-:W-:Y:S01]  /*0c10*/  @!P1 IMAD.MOV.U32 R17, RZ, RZ, R11 ;  /* 0x000000ffff119224 */ /* 0x000fe200078e000b */
[----:B------:R-:W-:Y:S06]  /*0c20*/  @!P3 BRA `(.L_x_6) ;  /* 0x00000000000cb947 */ /* 0x000fec0003800000 */
[----:B------:R-:W-:Y:S01]  /*0c30*/  UCGABAR_WAIT ;  /* 0x0000000000007dc7 */ /* 0x000fe20008000000 */
[----:B------:R-:W-:Y:S01]  /*0c40*/  CCTL.IVALL ;  /* 0x00000000ff00798f */ /* 0x000fe20002000000 */
[----:B------:R-:W-:Y:S05]  /*0c50*/  BRA `(.L_x_7) ;  /* 0x0000000000047947 */ /* 0x000fea0003800000 */
.L_x_6:
[----:B------:R-:W-:Y:S06]  /*0c60*/  BAR.SYNC.DEFER_BLOCKING 0x0 ;  /* 0x0000000000007b1d */ /* 0x000fec0000010000 */
.L_x_7:
[----:B------:R-:W-:Y:S05]  /*0c70*/  @!P2 BRA `(.L_x_8) ;  /* 0x0000004c0058a947 */ /* 0x000fea0003800000 */
[----:B------:R-:W-:-:S13]  /*0c80*/  ISETP.GT.U32.AND P0, PT, R8, 0x1, PT ;  /* 0x000000010800780c */ /* 0x000fda0003f04070 */
[----:B------:R-:W-:Y:S05]  /*0c90*/  @P0 EXIT ;  /* 0x000000000000094d */ /* 0x000fea0003800000 */
[----:B------:R-:W-:Y:S01]  /*0ca0*/  ULDC.64 UR4, c[0x0][0x650] ;  /* 0x0001940000047ab9 */ /* 0x000fe20000000a00 */
[----:B------:R-:W-:Y:S01]  /*0cb0*/  PRMT R3, RZ, 0x7610, R3 ;  /* 0x00007610ff037816 */ /* 0x000fe20000000003 */
[----:B------:R-:W-:Y:S01]  /*0cc0*/  IMAD.MOV.U32 R99, RZ, RZ, -0x1 ;  /* 0xffffffffff637424 */ /* 0x000fe200078e00ff */
[----:B------:R-:W-:Y:S01]  /*0cd0*/  ISETP.GE.U32.AND P0, PT, R16, UR4, PT ;  /* 0x0000000410007c0c */ /* 0x000fe2000bf06070 */
[----:B------:R-:W-:Y:S02]  /*0ce0*/  IMAD.MOV.U32 R98, RZ, RZ, -0x1 ;  /* 0xffffffffff627424 */ /* 0x000fe400078e00ff */
[----:B------:R-:W-:Y:S01]  /*0cf0*/  IMAD.MOV.U32 R22, RZ, RZ, -0x1 ;  /* 0xffffffffff167424 */ /* 0x000fe200078e00ff */
[----:B------:R-:W-:-:S13]  /*0d00*/  ISETP.GE.U32.AND.EX P0, PT, R17, UR5, PT, P0 ;  /* 0x0000000511007c0c */ /* 0x000fda000bf06100 */
[----:B------:R-:W-:Y:S05]  /*0d10*/  @P0 BRA `(.L_x_9) ;  /* 0x00000004002c0947 */ /* 0x000fea0003800000 */
[----:B------:R-:W0:Y:S01]  /*0d20*/  LDC.64 R24, c[0x0][0x628] ;  /* 0x00018a00ff187b82 */ /* 0x000e220000000a00 */
[----:B------:R-:W-:Y:S02]  /*0d30*/  IMAD.MOV.U32 R10, RZ, RZ, R16 ;  /* 0x000000ffff0a7224 */ /* 0x000fe400078e0010 */
[----:B------:R-:W-:-:S05]  /*0d40*/  IMAD.MOV.U32 R11, RZ, RZ, R17 ;  /* 0x000000ffff0b7224 */ /* 0x000fca00078e0011 */
[----:B------:R-:W1:Y:S08]  /*0d50*/  LDC R8, c[0x0][0x630] ;  /* 0x00018c00ff087b82 */ /* 0x000e700000000800 */
[----:B------:R-:W2:Y:S01]  /*0d60*/  LDC.64 R26, c[0x0][0x620] ;  /* 0x00018800ff1a7b82 */ /* 0x000ea20000000a00 */
[----:B0-----:R-:W-:-:S04]  /*0d70*/  ISETP.NE.U32.AND P0, PT, R24, RZ, PT ;  /* 0x000000ff1800720c */ /* 0x001fc80003f05070 */
[----:B------:R-:W-:-:S13]  /*0d80*/  ISETP.NE.AND.EX P0, PT, R25, RZ, PT, P0 ;  /* 0x000000ff1900720c */ /* 0x000fda0003f05300 */
[----:B-12---:R-:W-:Y:S05]  /*0d90*/  @!P0 BRA `(.L_x_10) ;  /* 0x0000000000288947 */ /* 0x006fea0003800000 */
[----:B------:R-:W0:Y:S02]  /*0da0*/  LDC R3, c[0x0][0x634] ;  /* 0x00018d00ff037b82 */ /* 0x000e240000000800 */
[----:B0-----:R-:W-:-:S05]  /*0db0*/  IADD3 R3, P0, R16, R3, RZ ;  /* 0x0000000310037210 */ /* 0x001fca0007f1e0ff */
[----:B------:R-:W-:-:S04]  /*0dc0*/  IMAD.X R21, RZ, RZ, R17, P0 ;  /* 0x000000ffff157224 */ /* 0x000fc800000e0611 */
[----:B------:R-:W-:-:S04]  /*0dd0*/  IMAD.WIDE.U32 R10, R21, R24, RZ ;  /* 0x00000018150a7225 */ /* 0x000fc800078e00ff */
[----:B------:R-:W-:-:S04]  /*0de0*/  IMAD.WIDE.U32 R12, P0, R3, R25, R10 ;  /* 0x00000019030c7225 */ /* 0x000fc8000780000a */
[----:B------:R-:W-:-:S04]  /*0df0*/  IMAD.WIDE.U32 R10, R3, R24, RZ ;  /* 0x00000018030a7225 */ /* 0x000fc800078e00ff */
[----:B------:R-:W-:Y:S01]  /*0e00*/  IMAD.X R15, RZ, RZ, RZ, P0 ;  /* 0x000000ffff0f7224 */ /* 0x000fe200000e06ff */
[----:B------:R-:W-:Y:S01]  /*0e10*/  IADD3 RZ, P0, R11, R12, RZ ;  /* 0x0000000c0bff7210 */ /* 0x000fe20007f1e0ff */
[----:B------:R-:W-:-:S04]  /*0e20*/  IMAD.MOV.U32 R14, RZ, RZ, R13 ;  /* 0x000000ffff0e7224 */ /* 0x000fc800078e000d */
[----:B------:R-:W-:-:S08]  /*0e30*/  IMAD.WIDE.U32.X R10, R21, R25, R14, P0 ;  /* 0x00000019150a7225 */ /* 0x000fd000000e040e */
.L_x_10:
[----:B------:R-:W0:Y:S01]  /*0e40*/  LDC.64 R28, c[0x0][0x640] ;  /* 0x00019000ff1c7b82 */ /* 0x000e220000000a00 */
[-CC-:B------:R-:W-:Y:S02]  /*0e50*/  SHF.R.U64 R30, R10, R8.reuse, R11.reuse ;  /* 0x000000080a1e7219 */ /* 0x180fe4000000120b */
[----:B------:R-:W-:Y:S02]  /*0e60*/  SHF.R.U32.HI R3, RZ, R8, R11 ;  /* 0x00000008ff037219 */ /* 0x000fe4000001160b */
[----:B------:R-:W-:-:S03]  /*0e70*/  IADD3 R5, P0, RZ, -R30, RZ ;  /* 0x8000001eff057210 */ /* 0x000fc60007f1e0ff */
[----:B------:R-:W1:Y:S02]  /*0e80*/  LDC R12, c[0x0][0x618] ;  /* 0x00018600ff0c7b82 */ /* 0x000e640000000800 */
[----:B------:R-:W-:Y:S02]  /*0e90*/  IMAD.X R3, RZ, RZ, ~R3, P0 ;  /* 0x000000ffff037224 */ /* 0x000fe400000e0e03 */
[----:B------:R-:W-:-:S04]  /*0ea0*/  IMAD.WIDE.U32 R10, R5, R26, R16 ;  /* 0x0000001a050a7225 */ /* 0x000fc800078e0010 */
[----:B------:R-:W2:Y:S01]  /*0eb0*/  LDC R20, c[0x0][0x608] ;  /* 0x00018200ff147b82 */ /* 0x000ea20000000800 */
[----:B------:R-:W-:Y:S02]  /*0ec0*/  IMAD R8, R3, R26, RZ ;  /* 0x0000001a03087224 */ /* 0x000fe400078e02ff */
[----:B------:R-:W-:Y:S02]  /*0ed0*/  IMAD.MOV.U32 R3, RZ, RZ, -0x1 ;  /* 0xffffffffff037424 */ /* 0x000fe400078e00ff */
[----:B------:R-:W-:Y:S02]  /*0ee0*/  IMAD R5, R5, R27, R8 ;  /* 0x0000001b05057224 */ /* 0x000fe400078e0208 */
[----:B------:R-:W-:Y:S01]  /*0ef0*/  IMAD R26, R9, R23, R4 ;  /* 0x00000017091a7224 */ /* 0x000fe200078e0204 */
[----:B------:R-:W3:Y:S01]  /*0f00*/  LDC R24, c[0x0][0x658] ;  /* 0x00019600ff187b82 */ /* 0x000ee20000000800 */
[----:B------:R-:W-:Y:S01]  /*0f10*/  IMAD.IADD R5, R11, 0x1, R5 ;  /* 0x000000010b057824 */ /* 0x000fe200078e0205 */
[----:B0-----:R-:W-:Y:S01]  /*0f20*/  ISETP.NE.U32.AND P0, PT, R28, RZ, PT ;  /* 0x000000ff1c00720c */ /* 0x001fe20003f05070 */
[----:B------:R-:W-:-:S03]  /*0f30*/  IMAD.MOV.U32 R23, RZ, RZ, 0x1 ;  /* 0x00000001ff177424 */ /* 0x000fc600078e00ff */
[----:B------:R-:W-:Y:S02]  /*0f40*/  ISETP.NE.AND.EX P0, PT, R29, RZ, PT, P0 ;  /* 0x000000ff1d00720c */ /* 0x000fe40003f05300 */
[----:B------:R-:W0:Y:S01]  /*0f50*/  LDC R22, c[0x0][0x600] ;  /* 0x00018000ff167b82 */ /* 0x000e220000000800 */
[-CC-:B-1----:R-:W-:Y:S02]  /*0f60*/  SHF.R.U64 R14, R10, R12.reuse, R5.reuse ;  /* 0x0000000c0a0e7219 */ /* 0x182fe40000001205 */
[----:B------:R-:W-:-:S05]  /*0f70*/  SHF.R.U32.HI R5, RZ, R12, R5 ;  /* 0x0000000cff057219 */ /* 0x000fca0000011605 */
[----:B------:R-:W1:Y:S01]  /*0f80*/  LDC R15, c[0x0][0x648] ;  /* 0x00019200ff0f7b82 */ /* 0x000e620000000800 */
[-CC-:B--2---:R-:W-:Y:S02]  /*0f90*/  SHF.R.U64 R27, R14, R20.reuse, R5.reuse ;  /* 0x000000140e1b7219 */ /* 0x184fe40000001205 */
[----:B------:R-:W-:-:S05]  /*0fa0*/  SHF.R.U32.HI R5, RZ, R20, R5 ;  /* 0x00000014ff057219 */ /* 0x000fca0000011605 */
[----:B------:R-:W2:Y:S01]  /*0fb0*/  LDC R21, c[0x0][0x638] ;  /* 0x00018e00ff157b82 */ /* 0x000ea20000000800 */
[-CC-:B---3--:R-:W-:Y:S02]  /*0fc0*/  SHF.R.U64 R20, R27, R24.reuse, R5.reuse ;  /* 0x000000181b147219 */ /* 0x188fe40000001205 */
[-C--:B------:R-:W-:Y:S02]  /*0fd0*/  SHF.L.U32 R3, R3, R24.reuse, RZ ;  /* 0x0000001803037219 */ /* 0x080fe400000006ff */
[----:B------:R-:W-:Y:S01]  /*0fe0*/  SHF.R.U32.HI R5, RZ, R24, R5 ;  /* 0x00000018ff057219 */ /* 0x000fe20000011605 */
[----:B------:R-:W-:Y:S01]  /*0ff0*/  IMAD.MOV.U32 R4, RZ, RZ, R20 ;  /* 0x000000ffff047224 */ /* 0x000fe200078e0014 */
[----:B------:R-:W-:Y:S01]  /*1000*/  LOP3.LUT R12, RZ, R3, RZ, 0x33, !PT ;  /* 0x00000003ff0c7212 */ /* 0x000fe200078e33ff */
[----:B------:R-:W3:Y:S01]  /*1010*/  LDC R25, c[0x0][0x610] ;  /* 0x00018400ff197b82 */ /* 0x000ee20000000800 */
[----:B------:R-:W-:Y:S05]  /*1020*/  @!P0 BRA `(.L_x_11) ;  /* 0x0000000000288947 */ /* 0x000fea0003800000 */
[----:B------:R-:W4:Y:S02]  /*1030*/  LDC R3, c[0x0][0x64c] ;  /* 0x00019300ff037b82 */ /* 0x000f240000000800 */
[----:B----4-:R-:W-:-:S05]  /*1040*/  IADD3 R3, P0, R20, R3, RZ ;  /* 0x0000000314037210 */ /* 0x010fca0007f1e0ff */
        /* <DEDUP_REMOVED lines=8> */
.L_x_11:
[----:B-1----:R-:W-:Y:S01]  /*10d0*/  SHF.R.U64 R4, R4, R15, R5 ;  /* 0x0000000f04047219 */ /* 0x002fe20000001205 */
[----:B0-----:R-:W-:Y:S01]  /*10e0*/  VIADD R5, R22, 0xffffffff ;  /* 0xffffffff16057836 */ /* 0x001fe20000000000 */
[----:B------:R-:W-:Y:S02]  /*10f0*/  SHF.L.U32 R3, R23, R24, RZ ;  /* 0x0000001817037219 */ /* 0x000fe400000006ff */
[----:B------:R-:W-:Y:S01]  /*1100*/  LOP3.LUT R12, R27, R12, RZ, 0xc0, !PT ;  /* 0x0000000c1b0c7212 */ /* 0x000fe200078ec0ff */
[----:B------:R-:W-:Y:S01]  /*1110*/  IMAD.MOV R8, RZ, RZ, -R4 ;  /* 0x000000ffff087224 */ /* 0x000fe200078e0a04 */
[----:B------:R-:W-:-:S03]  /*1120*/  SEL R7, R7, R26, !P1 ;  /* 0x0000001a07077207 */ /* 0x000fc60004800000 */
[----:B------:R-:W-:Y:S01]  /*1130*/  IMAD R12, R3, R4, R12 ;  /* 0x00000004030c7224 */ /* 0x000fe200078e020c */
[----:B------:R-:W-:Y:S01]  /*1140*/  LOP3.LUT R4, R14, R5, RZ, 0xc0, !PT ;  /* 0x000000050e047212 */ /* 0x000fe200078ec0ff */
[----:B--2---:R-:W-:Y:S02]  /*1150*/  IMAD R3, R8, R21, R20 ;  /* 0x0000001508037224 */ /* 0x004fe400078e0214 */
[----:B---3--:R-:W-:Y:S02]  /*1160*/  IMAD R7, R12, R25, R7 ;  /* 0x000000190c077224 */ /* 0x008fe400078e0207 */
[----:B------:R-:W-:Y:S02]  /*1170*/  IMAD.MOV.U32 R5, RZ, RZ, 0x1 ;  /* 0x00000001ff057424 */ /* 0x000fe400078e00ff */
[----:B------:R-:W-:Y:S02]  /*1180*/  IMAD R4, R3, R22, R4 ;  /* 0x0000001603047224 */ /* 0x000fe400078e0204 */
[----:B------:R-:W-:Y:S01]  /*1190*/  IMAD.MOV.U32 R22, RZ, RZ, R30 ;  /* 0x000000ffff167224 */ /* 0x000fe200078e001e */
[----:B------:R-:W-:-:S02]  /*11a0*/  PRMT R3, R5, 0x7610, R3 ;  /* 0x0000761005037816 */ /* 0x000fc40000000003 */
[----:B------:R-:W-:Y:S02]  /*11b0*/  SEL R98, R4, R7, !P1 ;  /* 0x0000000704627207 */ /* 0x000fe40004800000 */
[----:B------:R-:W-:-:S07]  /*11c0*/  SEL R99, R7, R4, !P1 ;  /* 0x0000000407637207 */ /* 0x000fce0004800000 */
.L_x_9:
[----:B------:R-:W-:-:S08]  /*11d0*/  NOP ;  /* 0x0000000000007918 */ /* 0x000fd00000000000 */
[----:B------:R-:W0:Y:S02]  /*11e0*/  USETMAXREG.TRY_ALLOC.CTAPOOL UP0, 0xe8 ;  /* 0x000000e8000079c8 */ /* 0x000e240008000600 */
[----:B0-----:R-:W-:-:S13]  /*11f0*/  PLOP3.LUT P0, PT, PT, PT, UP0, 0x80, 0x0 ;  /* 0x000000000000781c */ /* 0x001fda0003f0f008 */
[----:B------:R-:W-:Y:S05]  /*1200*/  @!P0 BRA `(.L_x_9) ;  /* 0xfffffffc00f08947 */ /* 0x000fea000383ffff */
[----:B------:R-:W-:Y:S01]  /*1210*/  ULDC.64 UR4, c[0x0][0x598] ;  /* 0x0001660000047ab9 */ /* 0x000fe20000000a00 */
[----:B------:R-:W-:Y:S01]  /*1220*/  ULDC.64 UR38, c[0x0][0x208] ;  /* 0x0000820000267ab9 */ /* 0x000fe20000000a00 */
[----:B------:R-:W-:-:S04]  /*1230*/  ISETP.NE.U32.AND P0, PT, RZ, UR4, PT ;  /* 0x00000004ff007c0c */ /* 0x000fc8000bf05070 */
[----:B------:R-:W-:-:S13]  /*1240*/  ISETP.NE.AND.EX P0, PT, RZ, UR5, PT, P0 ;  /* 0x00000005ff007c0c */ /* 0x000fda000bf05300 */
[----:B------:R-:W-:Y:S05]  /*1250*/  @!P0 BRA `(.L_x_12) ;  /* 0x00000000001c8947 */ /* 0x000fea0003800000 */
[----:B------:R-:W0:Y:S02]  /*1260*/  LDC.64 R4, c[0x0][0x598] ;  /* 0x00016600ff047b82 */ /* 0x000e240000000a00 */
[----:B0-----:R-:W2:Y:S02]  /*1270*/  LDG.E.64 R4, desc[UR38][R4.64] ;  /* 0x0000002604047981 */ /* 0x001ea4000c1e1b00 */
[----:B--2---:R-:W-:-:S04]  /*1280*/  ISETP.NE.U32.AND P0, PT, R4, RZ, PT ;  /* 0x000000ff0400720c */ /* 0x004fc80003f05070 */
[----:B------:R-:W-:-:S13]  /*1290*/  ISETP.NE.AND.EX P0, PT, R5, RZ, PT, P0 ;  /* 0x000000ff0500720c */ /* 0x000fda0003f05300 */
[----:B------:R-:W-:Y:S05]  /*12a0*/  @!P0 BRA `(.L_x_12) ;  /* 0x0000000000088947 */ /* 0x000fea0003800000 */
[----:B------:R0:W5:Y:S01]  /*12b0*/  LD.E R23, desc[UR38][R4.64] ;  /* 0x0000002604177980 */ /* 0x000162000c101900 */
[----:B------:R-:W-:Y:S05]  /*12c0*/  BRA `(.L_x_13) ;  /* 0x0000000000247947 */ /* 0x000fea0003800000 */
.L_x_12:
[----:B------:R-:W-:Y:S02]  /*12d0*/  ULDC.64 UR4, c[0x0][0x588] ;  /* 0x0001620000047ab9 */ /* 0x000fe40000000a00 */
[----:B------:R-:W-:-:S04]  /*12e0*/  ISETP.NE.U32.AND P0, PT, RZ, UR4, PT ;  /* 0x00000004ff007c0c */ /* 0x000fc8000bf05070 */
[----:B------:R-:W-:-:S13]  /*12f0*/  ISETP.NE.AND.EX P0, PT, RZ, UR5, PT, P0 ;  /* 0x00000005ff007c0c */ /* 0x000fda000bf05300 */
[----:B------:R-:W-:Y:S05]  /*1300*/  @!P0 BRA `(.L_x_14) ;  /* 0x00000000000c8947 */ /* 0x000fea0003800000 */
[----:B------:R-:W0:Y:S02]  /*1310*/  LDC.64 R4, c[0x0][0x588] ;  /* 0x00016200ff047b82 */ /* 0x000e240000000a00 */
[----:B0-----:R1:W5:Y:S01]  /*1320*/  LDG.E R23, desc[UR38][R4.64] ;  /* 0x0000002604177981 */ /* 0x001362000c1e1900 */
[----:B------:R-:W-:Y:S05]  /*1330*/  BRA `(.L_x_13) ;  /* 0x0000000000087947 */ /* 0x000fea0003800000 */
.L_x_14:
[----:B------:R-:W-:Y:S02]  /*1340*/  ULDC UR4, c[0x0][0x580] ;  /* 0x0001600000047ab9 */ /* 0x000fe40000000800 */
[----:B------:R-:W-:-:S07]  /*1350*/  IMAD.U32 R23, RZ, RZ, UR4 ;  /* 0x00000004ff177e24 */ /* 0x000fce000f8e00ff */
.L_x_13:
[----:B------:R-:W-:Y:S02]  /*1360*/  ULDC.64 UR4, c[0x0][0x5a0] ;  /* 0x0001680000047ab9 */ /* 0x000fe40000000a00 */
[----:B------:R-:W-:-:S04]  /*1370*/  ISETP.NE.U32.AND P0, PT, RZ, UR4, PT ;  /* 0x00000004ff007c0c */ /* 0x000fc8000bf05070 */
[----:B------:R-:W-:-:S13]  /*1380*/  ISETP.NE.AND.EX P0, PT, RZ, UR5, PT, P0 ;  /* 0x00000005ff007c0c */ /* 0x000fda000bf05300 */
[----:B------:R-:W-:Y:S05]  /*1390*/  @!P0 BRA `(.L_x_15) ;  /* 0x00000000001c8947 */ /* 0x000fea0003800000 */
[----:B01----:R-:W0:Y:S02]  /*13a0*/  LDC.64 R4, c[0x0][0x5a0] ;  /* 0x00016800ff047b82 */ /* 0x003e240000000a00 */
[----:B0-----:R-:W2:Y:S02]  /*13b0*/  LDG.E.64 R4, desc[UR38][R4.64] ;  /* 0x0000002604047981 */ /* 0x001ea4000c1e1b00 */
[----:B--2---:R-:W-:-:S04]  /*13c0*/  ISETP.NE.U32.AND P0, PT, R4, RZ, PT ;  /* 0x000000ff0400720c */ /* 0x004fc80003f05070 */
[----:B------:R-:W-:-:S13]  /*13d0*/  ISETP.NE.AND.EX P0, PT, R5, RZ, PT, P0 ;  /* 0x000000ff0500720c */ /* 0x000fda0003f05300 */
[----:B------:R-:W-:Y:S05]  /*13e0*/  @!P0 BRA `(.L_x_15) ;  /* 0x0000000000088947 */ /* 0x000fea0003800000 */
[----:B------:R0:W5:Y:S01]  /*13f0*/  LD.E R90, desc[UR38][R4.64] ;  /* 0x00000026045a7980 */ /* 0x000162000c101900 */
[----:B------:R-:W-:Y:S05]  /*1400*/  BRA `(.L_x_16) ;  /* 0x0000000000247947 */ /* 0x000fea0003800000 */
.L_x_15:
[----:B------:R-:W-:Y:S02]  /*1410*/  ULDC.64 UR4, c[0x0][0x590] ;  /* 0x0001640000047ab9 */ /* 0x000fe40000000a00 */
[----:B------:R-:W-:-:S04]  /*1420*/  ISETP.NE.U32.AND P0, PT, RZ, UR4, PT ;  /* 0x00000004ff007c0c */ /* 0x000fc8000bf05070 */
[----:B------:R-:W-:-:S13]  /*1430*/  ISETP.NE.AND.EX P0, PT, RZ, UR5, PT, P0 ;  /* 0x00000005ff007c0c */ /* 0x000fda000bf05300 */
[----:B------:R-:W-:Y:S05]  /*1440*/  @!P0 BRA `(.L_x_17) ;  /* 0x00000000000c8947 */ /* 0x000fea0003800000 */
[----:B------:R-:W2:Y:S02]  /*1450*/  LDC.64 R90, c[0x0][0x590] ;  /* 0x00016400ff5a7b82 */ /* 0x000ea40000000a00 */
[----:B--2---:R2:W5:Y:S01]  /*1460*/  LDG.E R90, desc[UR38][R90.64] ;  /* 0x000000265a5a7981 */ /* 0x004562000c1e1900 */
[----:B------:R-:W-:Y:S05]  /*1470*/  BRA `(.L_x_16) ;  /* 0x0000000000087947 */ /* 0x000fea0003800000 */
.L_x_17:
[----:B------:R-:W-:Y:S02]  /*1480*/  ULDC UR4, c[0x0][0x584] ;  /* 0x0001610000047ab9 */ /* 0x000fe40000000800 */
[----:B------:R-:W-:-:S07]  /*1490*/  IMAD.U32 R90, RZ, RZ, UR4 ;  /* 0x00000004ff5a7e24 */ /* 0x000fce000f8e00ff */
.L_x_16:
[----:B------:R-:W-:-:S13]  /*14a0*/  LOP3.LUT P0, RZ, R3, 0xff, RZ, 0xc0, !PT ;  /* 0x000000ff03ff7812 */ /* 0x000fda000780c0ff */
[----:B------:R-:W-:Y:S05]  /*14b0*/  @!P0 EXIT ;  /* 0x000000000000894d */ /* 0x000fea0003800000 */
[----:B------:R-:W3:Y:S01]  /*14c0*/  LDC R92, c[0x0][0x658] ;  /* 0x00019600ff5c7b82 */ /* 0x000ee20000000800 */
[----:B------:R-:W-:Y:S01]  /*14d0*/  ULDC.64 UR6, c[0x0][0x288] ;  /* 0x0000a20000067ab9 */ /* 0x000fe20000000a00 */
[----:B------:R-:W-:Y:S01]  /*14e0*/  LOP3.LUT R6, R6, 0x1, RZ, 0xc0, !PT ;  /* 0x0000000106067812 */ /* 0x000fe200078ec0ff */
[----:B------:R-:W-:Y:S01]  /*14f0*/  UIADD3 UR4, UR7, 0x1f, URZ ;  /* 0x0000001f07047890 */ /* 0x000fe2000fffe03f */
[----:B------:R-:W-:Y:S01]  /*1500*/  SHF.R.U32.HI R3, RZ, 0x2, R93 ;  /* 0x00000002ff037819 */ /* 0x000fe2000001165d */
[----:B01----:R-:W-:Y:S01]  /*1510*/  IMAD.MOV.U32 R5, RZ, RZ, -0x1 ;  /* 0xffffffffff057424 */ /* 0x003fe200078e00ff */
[----:B------:R-:W-:Y:S01]  /*1520*/  SHF.R.U32.HI R0, RZ, 0x1, R0 ;  /* 0x00000001ff007819 */ /* 0x000fe20000011600 */
[----:B------:R-:W-:Y:S01]  /*1530*/  USHF.R.S32.HI UR5, URZ, 0x1f, UR4 ;  /* 0x0000001f3f057899 */ /* 0x000fe20008011404 */
[----:B------:R-:W-:Y:S01]  /*1540*/  IMAD.SHL.U32 R88, R6, 0x40, RZ ;  /* 0x0000004006587824 */ /* 0x000fe200078e00ff */
[----:B------:R-:W-:Y:S01]  /*1550*/  LOP3.LUT R3, R3, 0x7, RZ, 0xc0, !PT ;  /* 0x0000000703037812 */ /* 0x000fe200078ec0ff */
[----:B------:R-:W-:Y:S01]  /*1560*/  IMAD.MOV.U32 R7, RZ, RZ, 0x1 ;  /* 0x00000001ff077424 */ /* 0x000fe200078e00ff */
[----:B------:R-:W-:Y:S01]  /*1570*/  ULEA.HI UR5, UR5, UR4, URZ, 0x5 ;  /* 0x0000000405057291 */ /* 0x000fe2000f8f283f */
[----:B------:R-:W-:Y:S01]  /*1580*/  LOP3.LUT R0, R0, 0x30, RZ, 0xc0, !PT ;  /* 0x0000003000007812 */ /* 0x000fe200078ec0ff */
[----:B------:R-:W-:Y:S01]  /*1590*/  IMAD.U32 R4, RZ, RZ, UR6 ;  /* 0x00000006ff047e24 */ /* 0x000fe2000f8e00ff */
[--C-:B------:R-:W-:Y:S01]  /*15a0*/  LOP3.LUT R88, R88, 0x40, R3.reuse, 0xe2, !PT ;  /* 0x0000004058587812 */ /* 0x100fe200078ee203 */
[----:B------:R-:W-:Y:S01]  /*15b0*/  USHF.R.S32.HI UR43, URZ, 0x5, UR5 ;  /* 0x000000053f2b7899 */ /* 0x000fe20008011405 */
[-C--:B------:R-:W-:Y:S01]  /*15c0*/  IADD3 R3, RZ, -R0.reuse, -R3 ;  /* 0x80000000ff037210 */ /* 0x080fe20007ffe803 */
[----:B------:R-:W-:Y:S01]  /*15d0*/  ULDC UR4, c[0x0][0x284] ;  /* 0x0000a10000047ab9 */ /* 0x000fe20000000800 */
[C---:B--2---:R-:W-:Y:S01]  /*15e0*/  LOP3.LUT R91, R93.reuse, 0x3, RZ, 0xc0, !PT ;  /* 0x000000035d5b7812 */ /* 0x044fe200078ec0ff */
[----:B------:R-:W-:Y:S01]  /*15f0*/  UISETP.LT.AND UP0, UPT, UR43, 0x1, UPT ;  /* 0x000000012b00788c */ /* 0x000fe2000bf01270 */
[----:B------:R-:W-:Y:S01]  /*1600*/  LOP3.LUT R94, R93, 0x80, RZ, 0xc0, !PT ;  /* 0x000000805d5e7812 */ /* 0x000fe200078ec0ff */
[----:B------:R-:W-:Y:S01]  /*1610*/  IMAD R3, R6, -0x40, R3 ;  /* 0xffffffc006037824 */ /* 0x000fe200078e0203 */
[----:B------:R-:W-:Y:S01]  /*1620*/  LOP3.LUT R88, R88, R0, RZ, 0xfc, !PT ;  /* 0x0000000058587212 */ /* 0x000fe200078efcff */
[----:B------:R-:W-:Y:S01]  /*1630*/  USEL UR44, UR43, 0x1, UP0 ;  /* 0x000000012b2c7887 */ /* 0x000fe20008000000 */
[-C--:B---3--:R-:W-:Y:S01]  /*1640*/  SHF.L.U32 R5, R5, R92.reuse, RZ ;  /* 0x0000005c05057219 */ /* 0x088fe200000006ff */
[----:B------:R-:W-:Y:S01]  /*1650*/  IMAD R91, R91, -0x2, R4 ;  /* 0xfffffffe5b5b7824 */ /* 0x000fe200078e0204 */
[----:B------:R-:W-:Y:S01]  /*1660*/  SHF.L.U32 R92, R7, R92, RZ ;  /* 0x0000005c075c7219 */ /* 0x000fe200000006ff */
[----:B------:R-:W-:Y:S01]  /*1670*/  IMAD.SHL.U32 R93, R93, 0x2, RZ ;  /* 0x000000025d5d7824 */ /* 0x000fe200078e00ff */
[----:B------:R-:W-:Y:S01]  /*1680*/  SHF.R.U32.HI R94, RZ, 0x7, R94 ;  /* 0x00000007ff5e7819 */ /* 0x000fe2000001165e */
[----:B------:R-:W-:Y:S01]  /*1690*/  VIADD R96, R3, UR4 ;  /* 0x0000000403607c36 */ /* 0x000fe20008000000 */
[----:B------:R-:W-:Y:S01]  /*16a0*/  LOP3.LUT R95, RZ, R5, RZ, 0x33, !PT ;  /* 0x00000005ff5f7212 */ /* 0x000fe200078e33ff */
[----:B------:R-:W-:Y:S01]  /*16b0*/  IMAD.MOV.U32 R89, RZ, RZ, RZ ;  /* 0x000000ffff597224 */ /* 0x000fe200078e00ff */
[----:B------:R-:W-:Y:S01]  /*16c0*/  UIADD3 UR44, UR43, -UR44, URZ ;  /* 0x8000002c2b2c7290 */ /* 0x000fe2000fffe03f */
[----:B------:R-:W-:Y:S01]  /*16d0*/  UMOV UR40, URZ ;  /* 0x0000003f00287c82 */ /* 0x000fe20008000000 */
[----:B------:R-:W-:-:S10]  /*16e0*/  UMOV UR41, URZ ;  /* 0x0000003f00297c82 */ /* 0x000fd40008000000 */
.L_x_167:
[----:B0-----:R-:W0:Y:S01]  /*16f0*/  SHFL.IDX PT, R0, R94, RZ, 0x1f ;  /* 0x00001fff5e007589 */ /* 0x001e2200000e0000 */
[----:B-1----:R-:W1:Y:S01]  /*1700*/  S2UR UR7, SR_CgaCtaId ;  /* 0x00000000000779c3 */ /* 0x002e620000008800 */
[----:B------:R-:W-:Y:S01]  /*1710*/  UMOV UR6, 0x400 ;  /* 0x0000040000067882 */ /* 0x000fe20000000000 */
[----:B0-----:R-:W-:Y:S01]  /*1720*/  R2UR UR4, R0 ;  /* 0x00000000000472ca */ /* 0x001fe200000e0000 */
[----:B-1----:R-:W-:-:S12]  /*1730*/  ULEA UR6, UR7, UR6, 0x18 ;  /* 0x0000000607067291 */ /* 0x002fd8000f8ec03f */
[----:B------:R-:W-:-:S04]  /*1740*/  ULEA.HI UR5, UR4, UR4, URZ, 0x1 ;  /* 0x0000000404057291 */ /* 0x000fc8000f8f083f */
[----:B------:R-:W-:-:S04]  /*1750*/  ULOP3.LUT UR5, UR5, 0x1ffffe, URZ, 0xc0, !UPT ;  /* 0x001ffffe05057892 */ /* 0x000fc8000f8ec03f */
[----:B------:R-:W-:-:S03]  /*1760*/  UIADD3 UR5, UR4, -UR5, URZ ;  /* 0x8000000504057290 */ /* 0x000fc6000fffe03f */
[----:B------:R-:W-:Y:S01]  /*1770*/  ULDC UR4, c[0x0][0x28c] ;  /* 0x0000a30000047ab9 */ /* 0x000fe20000000800 */
[----:B------:R-:W-:Y:S01]  /*1780*/  ULEA UR5, UR5, UR6, 0xb ;  /* 0x0000000605057291 */ /* 0x000fe2000f8e583f */
[----:B------:R-:W-:-:S03]  /*1790*/  ISETP.LT.AND P0, PT, RZ, UR4, PT ;  /* 0x00000004ff007c0c */ /* 0x000fc6000bf01270 */
[----:B------:R-:W-:-:S04]  /*17a0*/  UIADD3 UR5, UR5, 0x280, URZ ;  /* 0x0000028005057890 */ /* 0x000fc8000fffe03f */
[----:B------:R-:W-:-:S04]  /*17b0*/  USHF.R.U32.HI UR5, URZ, 0x4, UR5 ;  /* 0x000000043f057899 */ /* 0x000fc80008011605 */
[----:B------:R-:W-:-:S04]  /*17c0*/  ULOP3.LUT UR5, UR5, 0x3fff, URZ, 0xc0, !UPT ;  /* 0x00003fff05057892 */ /* 0x000fc8000f8ec03f */
[----:B------:R-:W-:Y:S01]  /*17d0*/  ULOP3.LUT UR45, UR5, 0x10000, URZ, 0xfc, !UPT ;  /* 0x00010000052d7892 */ /* 0x000fe2000f8efc3f */
[----:B---3--:R-:W-:Y:S11]  /*17e0*/  @P0 BRA `(.L_x_18) ;  /* 0x0000000000400947 */ /* 0x008ff60003800000 */
[----:B------:R-:W-:Y:S01]  /*17f0*/  MOV R0, 0x0 ;  /* 0x0000000000007802 */ /* 0x000fe20000000f00 */
[----:B------:R-:W-:Y:S01]  /*1800*/  ULDC.64 UR4, c[0x4][0x68] ;  /* 0x01001a0000047ab9 */ /* 0x000fe20000000a00 */
[----:B------:R-:W-:Y:S01]  /*1810*/  ULDC.64 UR6, c[0x4][0x8] ;  /* 0x0100020000067ab9 */ /* 0x000fe20000000a00 */
[----:B------:R-:W-:Y:S01]  /*1820*/  IMAD.U32 R4, RZ, RZ, UR4 ;  /* 0x00000004ff047e24 */ /* 0x000fe2000f8e00ff */
[----:B------:R0:W1:Y:S01]  /*1830*/  LDC.64 R14, c[0x4][R0] ;  /* 0x01000000000e7b82 */ /* 0x0000620000000a00 */
[----:B------:R-:W-:Y:S01]  /*1840*/  IMAD.U32 R5, RZ, RZ, UR5 ;  /* 0x00000005ff057e24 */ /* 0x000fe2000f8e00ff */
[----:B------:R-:W-:Y:S01]  /*1850*/  ULDC.64 UR4, c[0x4][0x70] ;  /* 0x01001c0000047ab9 */ /* 0x000fe20000000a00 */
[----:B------:R-:W-:Y:S02]  /*1860*/  IMAD.U32 R10, RZ, RZ, UR6 ;  /* 0x00000006ff0a7e24 */ /* 0x000fe4000f8e00ff */
[----:B------:R-:W-:Y:S02]  /*1870*/  IMAD.U32 R6, RZ, RZ, UR4 ;  /* 0x00000004ff067e24 */ /* 0x000fe4000f8e00ff */
[----:B------:R-:W-:-:S02]  /*1880*/  IMAD.U32 R7, RZ, RZ, UR5 ;  /* 0x00000005ff077e24 */ /* 0x000fc4000f8e00ff */
[----:B------:R-:W-:Y:S02]  /*1890*/  IMAD.U32 R11, RZ, RZ, UR7 ;  /* 0x00000007ff0b7e24 */ /* 0x000fe4000f8e00ff */
[----:B------:R-:W-:Y:S02]  /*18a0*/  IMAD.MOV.U32 R8, RZ, RZ, 0x1e1 ;  /* 0x000001e1ff087424 */ /* 0x000fe400078e00ff */
[----:B------:R-:W-:Y:S02]  /*18b0*/  IMAD.MOV.U32 R12, RZ, RZ, 0x1 ;  /* 0x00000001ff0c7424 */ /* 0x000fe400078e00ff */
[----:B0-----:R-:W-:-:S07]  /*18c0*/  IMAD.MOV.U32 R13, RZ, RZ, RZ ;  /* 0x000000ffff0d7224 */ /* 0x001fce00078e00ff */
[----:B------:R-:W-:-:S07]  /*18d0*/  LEPC R20, `(.L_x_18) ;  /* 0x000000001014794e */ /* 0x000fce0000000000 */
[----:B-1---5:R-:W-:Y:S05]  /*18e0*/  CALL.ABS.NOINC R14 ;  /* 0x000000000e007343 */ /* 0x022fea0003c00000 */
.L_x_18:
[----:B------:R-:W-:-:S04]  /*18f0*/  LOP3.LUT R0, R18, 0x1, RZ, 0xfc, !PT ;  /* 0x0000000112007812 */ /* 0x000fc800078efcff */
[----:B------:R-:W-:-:S13]  /*1900*/  ISETP.NE.AND P0, PT, R0, 0x3, PT ;  /* 0x000000030000780c */ /* 0x000fda0003f05270 */
[----:B------:R-:W-:Y:S05]  /*1910*/  @!P0 BRA `(.L_x_19) ;  /* 0x0000000000048947 */ /* 0x000fea0003800000 */
[----:B------:R-:W-:Y:S01]  /*1920*/  BPT.TRAP 0x1 ;  /* 0x000000040000795c */ /* 0x000fe20000300000 */
.L_x_19:
[----:B------:R-:W0:Y:S01]  /*1930*/  S2UR UR5, SR_CgaCtaId ;  /* 0x00000000000579c3 */ /* 0x000e220000008800 */
[----:B------:R-:W-:Y:S01]  /*1940*/  UMOV UR4, 0x400 ;  /* 0x0000040000047882 */ /* 0x000fe20000000000 */
[----:B------:R-:W-:Y:S02]  /*1950*/  IMAD.U32 R0, RZ, RZ, UR40 ;  /* 0x00000028ff007e24 */ /* 0x000fe4000f8e00ff */
[----:B------:R-:W-:-:S03]  /*1960*/  IMAD.U32 R3, RZ, RZ, UR41 ;  /* 0x00000029ff037e24 */ /* 0x000fc6000f8e00ff */
[----:B------:R-:W-:Y:S01]  /*1970*/  SHF.L.U32 R0, R0, 0x1f, RZ ;  /* 0x0000001f00007819 */ /* 0x000fe200000006ff */
[----:B0-----:R-:W-:-:S06]  /*1980*/  ULEA UR4, UR5, UR4, 0x18 ;  /* 0x0000000405047291 */ /* 0x001fcc000f8ec03f */
[----:B------:R-:W-:-:S04]  /*1990*/  IMAD.U32 R6, RZ, RZ, UR4 ;  /* 0x00000004ff067e24 */ /* 0x000fc8000f8e00ff */
[----:B------:R-:W-:-:S04]  /*19a0*/  IMAD R3, R3, 0x8, R6 ;  /* 0x0000000803037824 */ /* 0x000fc800078e0206 */
[----:B------:R0:W1:Y:S01]  /*19b0*/  SYNCS.PHASECHK.TRANS64.TRYWAIT P1, [R3+URZ], R0 ;  /* 0x00000000030075a7 */ /* 0x000062000802017f */
[----:B------:R-:W-:Y:S05]  /*19c0*/  @!P0 BRA `(.L_x_20) ;  /* 0x0000000000048947 */ /* 0x000fea0003800000 */
[----:B------:R-:W-:Y:S01]  /*19d0*/  BPT.TRAP 0x1 ;  /* 0x000000040000795c */ /* 0x000fe20000300000 */
.L_x_20:
[----:B------:R-:W-:-:S05]  /*19e0*/  IMAD.U32 R4, RZ, RZ, UR44 ;  /* 0x0000002cff047e24 */ /* 0x000fca000f8e00ff */
[----:B------:R-:W-:Y:S01]  /*19f0*/  ISETP.GE.AND P2, PT, R4, 0x1, PT ;  /* 0x000000010400780c */ /* 0x000fe20003f46270 */
[----:B-1----:R-:W-:-:S12]  /*1a00*/  @P1 BRA `(.L_x_21) ;  /* 0x0000000000081947 */ /* 0x002fd80003800000 */
[----:B------:R-:W1:Y:S02]  /*1a10*/  SYNCS.PHASECHK.TRANS64.TRYWAIT P1, [R3+URZ], R0 ;  /* 0x00000000030075a7 */ /* 0x000e64000802017f */
[----:B-1----:R-:W-:Y:S05]  /*1a20*/  @!P1 BRA `(.L_x_22) ;  /* 0x00000060009c9947 */ /* 0x002fea0003800000 */
.L_x_21:
[----:B------:R-:W-:Y:S05]  /*1a30*/  WARPSYNC.ALL ;  /* 0x0000000000007948 */ /* 0x000fea0003800000 */
[----:B------:R-:W-:Y:S01]  /*1a40*/  R2UR UR4, R6 ;  /* 0x00000000060472ca */ /* 0x000fe200000e0000 */
[----:B------:R-:W-:Y:S01]  /*1a50*/  WARPGROUP.ARRIVE ;  /* 0x00000000000079c5 */ /* 0x000fe20000000000 */
[----:B------:R-:W-:Y:S01]  /*1a60*/  UMOV UR5, 0xc0000010 ;  /* 0xc000001000057882 */ /* 0x000fe20000000000 */
[----:B------:R-:W-:-:S10]  /*1a70*/  UMOV UR7, 0xc0000010 ;  /* 0xc000001000077882 */ /* 0x000fd40000000000 */
[----:B------:R-:W-:-:S04]  /*1a80*/  UIADD3 UR4, UR4, 0x1c280, URZ ;  /* 0x0001c28004047890 */ /* 0x000fc8000fffe03f */
[----:B------:R-:W-:-:S04]  /*1a90*/  USHF.R.U32.HI UR4, URZ, 0x4, UR4 ;  /* 0x000000043f047899 */ /* 0x000fc80008011604 */
[----:B------:R-:W-:-:S04]  /*1aa0*/  ULOP3.LUT UR4, UR4, 0x3fff, URZ, 0xc0, !UPT ;  /* 0x00003fff04047892 */ /* 0x000fc8000f8ec03f */
[----:B------:R-:W-:Y:S02]  /*1ab0*/  ULOP3.LUT UR9, UR4, 0x10000, URZ, 0xfc, !UPT ;  /* 0x0001000004097892 */ /* 0x000fe4000f8efc3f */
[----:B------:R-:W-:Y:S02]  /*1ac0*/  ULEA UR4, UR41, UR45, 0x8 ;  /* 0x0000002d29047291 */ /* 0x000fe4000f8e403f */
[----:B------:R-:W-:-:S09]  /*1ad0*/  ULEA UR6, UR41, UR9, 0x8 ;  /* 0x0000000929067291 */ /* 0x000fd2000f8e403f */
[----:B------:R-:W-:Y:S03]  /*1ae0*/  IGMMA.64x128x32.S8.S8 R24, gdesc[UR4], RZ, !UPT, gsb0 ;  /* 0x03600000041879f1 */ /* 0x000fe6000c0410ff */
[----:B------:R-:W-:Y:S02]  /*1af0*/  WARPGROUP.DEPBAR.LE gsb0, 0x0 ;  /* 0x00008000000079c5 */ /* 0x000fe40000010000 */
[----:B------:R-:W-:Y:S05]  /*1b00*/  @!P2 BRA `(.L_x_23) ;  /* 0x0000000000cca947 */ /* 0x000fea0003800000 */
[----:B------:R-:W-:Y:S01]  /*1b10*/  UIADD3 UR4, UR41, 0x1, URZ ;  /* 0x0000000129047890 */ /* 0x000fe2000fffe03f */
[----:B01----:R-:W-:Y:S02]  /*1b20*/  IMAD.U32 R0, RZ, RZ, UR44 ;  /* 0x0000002cff007e24 */ /* 0x003fe4000f8e00ff */
[----:B------:R-:W-:Y:S01]  /*1b30*/  IMAD.U32 R3, RZ, RZ, UR41 ;  /* 0x00000029ff037e24 */ /* 0x000fe2000f8e00ff */
[----:B------:R-:W-:-:S04]  /*1b40*/  UISETP.NE.AND UP0, UPT, UR4, 0x1c, UPT ;  /* 0x0000001c0400788c */ /* 0x000fc8000bf05270 */
[----:B------:R-:W-:Y:S02]  /*1b50*/  USEL UR5, URZ, 0x1, UP0 ;  /* 0x000000013f057887 */ /* 0x000fe40008000000 */
[----:B------:R-:W-:Y:S02]  /*1b60*/  USEL UR8, UR4, URZ, UP0 ;  /* 0x0000003f04087287 */ /* 0x000fe40008000000 */
[----:B------:R-:W-:-:S06]  /*1b70*/  ULOP3.LUT UR5, UR40, UR5, URZ, 0x3c, !UPT ;  /* 0x0000000528057292 */ /* 0x000fcc000f8e3c3f */
[----:B------:R-:W-:-:S07]  /*1b80*/  IMAD.U32 R7, RZ, RZ, UR5 ;  /* 0x00000005ff077e24 */ /* 0x000fce000f8e00ff */
.L_x_30:
[----:B------:R-:W-:Y:S05]  /*1b90*/  @!P0 BRA `(.L_x_24) ;  /* 0x0000000000048947 */ /* 0x000fea0003800000 */
[----:B------:R-:W-:Y:S01]  /*1ba0*/  BPT.TRAP 0x1 ;  /* 0x000000040000795c */ /* 0x000fe20000300000 */
.L_x_24:
[----:B------:R-:W0:Y:S01]  /*1bb0*/  S2UR UR5, SR_CgaCtaId ;  /* 0x00000000000579c3 */ /* 0x000e220000008800 */
[----:B------:R-:W-:Y:S01]  /*1bc0*/  UMOV UR4, 0x400 ;  /* 0x0000040000047882 */ /* 0x000fe20000000000 */
[----:B------:R-:W-:Y:S01]  /*1bd0*/  IMAD.U32 R5, RZ, RZ, UR8 ;  /* 0x00000008ff057e24 */ /* 0x000fe2000f8e00ff */
[----:B------:R-:W-:Y:S01]  /*1be0*/  SHF.L.U32 R4, R7, 0x1f, RZ ;  /* 0x0000001f07047819 */ /* 0x000fe200000006ff */
[----:B0-----:R-:W-:-:S06]  /*1bf0*/  ULEA UR4, UR5, UR4, 0x18 ;  /* 0x0000000405047291 */ /* 0x001fcc000f8ec03f */
[----:B------:R-:W-:-:S04]  /*1c00*/  IMAD.U32 R6, RZ, RZ, UR4 ;  /* 0x00000004ff067e24 */ /* 0x000fc8000f8e00ff */
[----:B------:R-:W-:-:S04]  /*1c10*/  IMAD R5, R5, 0x8, R6 ;  /* 0x0000000805057824 */ /* 0x000fc800078e0206 */
[----:B------:R0:W1:Y:S01]  /*1c20*/  SYNCS.PHASECHK.TRANS64.TRYWAIT P1, [R5+URZ], R4 ;  /* 0x00000004050075a7 */ /* 0x000062000802017f */
[----:B------:R-:W-:Y:S05]  /*1c30*/  @!P0 BRA `(.L_x_25) ;  /* 0x0000000000048947 */ /* 0x000fea0003800000 */
[----:B------:R-:W-:Y:S01]  /*1c40*/  BPT.TRAP 0x1 ;  /* 0x000000040000795c */ /* 0x000fe20000300000 */
.L_x_25:
[----:B-1----:R-:W-:Y:S05]  /*1c50*/  @P1 BRA `(.L_x_26) ;  /* 0x0000000000081947 */ /* 0x002fea0003800000 */
[----:B------:R-:W1:Y:S02]  /*1c60*/  SYNCS.PHASECHK.TRANS64.TRYWAIT P1, [R5+URZ], R4 ;  /* 0x00000004050075a7 */ /* 0x000e64000802017f */
[----:B-1----:R-:W-:Y:S05]  /*1c70*/  @!P1 BRA `(.L_x_27) ;  /* 0x00000060001c9947 */ /* 0x002fea0003800000 */
.L_x_26:
[----:B------:R-:W-:Y:S01]  /*1c80*/  ULEA UR4, UR8, UR45, 0x8 ;  /* 0x0000002d08047291 */ /* 0x000fe2000f8e403f */
[----:B------:R-:W-:Y:S01]  /*1c90*/  WARPGROUP.ARRIVE ;  /* 0x00000000000079c5 */ /* 0x000fe20000000000 */
[----:B------:R-:W-:Y:S01]  /*1ca0*/  ULEA UR6, UR8, UR9, 0x8 ;  /* 0x0000000908067291 */ /* 0x000fe2000f8e403f */
[----:B------:R-:W-:Y:S01]  /*1cb0*/  UMOV UR5, 0xc0000010 ;  /* 0xc000001000057882 */ /* 0x000fe20000000000 */
[----:B------:R-:W-:-:S07]  /*1cc0*/  UMOV UR7, 0xc0000010 ;  /* 0xc000001000077882 */ /* 0x000fce0000000000 */
[----:B------:R-:W-:Y:S03]  /*1cd0*/  IGMMA.64x128x32.S8.S8 R24, gdesc[UR4], R24, gsb0 ;  /* 0x03600000041879f1 */ /* 0x000fe60008041018 */
[----:B------:R-:W-:Y:S02]  /*1ce0*/  WARPGROUP.DEPBAR.LE gsb0, 0x0 ;  /* 0x00008000000079c5 */ /* 0x000fe40000010000 */
[----:B------:R-:W-:Y:S05]  /*1cf0*/  @!P0 BRA `(.L_x_28) ;  /* 0x0000000000048947 */ /* 0x000fea0003800000 */
[----:B------:R-:W-:Y:S01]  /*1d00*/  BPT.TRAP 0x1 ;  /* 0x000000040000795c */ /* 0x000fe20000300000 */
.L_x_28:
[----:B------:R-:W-:-:S13]  /*1d10*/  ISETP.NE.AND P1, PT, R100, RZ, PT ;  /* 0x000000ff6400720c */ /* 0x000fda0003f25270 */
[----:B01----:R-:W-:-:S04]  /*1d20*/  @P1 IMAD R4, R3, 0x8, R6 ;  /* 0x0000000803041824 */ /* 0x003fc800078e0206 */
[----:B------:R-:W-:-:S05]  /*1d30*/  @P1 VIADD R4, R4, 0xe0 ;  /* 0x000000e004041836 */ /* 0x000fca0000000000 */
[----:B------:R-:W-:-:S04]  /*1d40*/  @P1 PRMT R4, R19, 0x654, R4 ;  /* 0x0000065413041816 */ /* 0x000fc80000000004 */
[----:B------:R0:W-:Y:S01]  /*1d50*/  @P1 SYNCS.ARRIVE.TRANS64.RED.A1T0 RZ, [R4+URZ], RZ ;  /* 0x000000ff04ff19a7 */ /* 0x0001e2000810043f */
[----:B------:R-:W-:-:S13]  /*1d60*/  ISETP.GT.U32.AND P1, PT, R18, 0x1, PT ;  /* 0x000000011200780c */ /* 0x000fda0003f24070 */
[----:B0-----:R-:W-:Y:S05]  /*1d70*/  @P1 BRA `(.L_x_29) ;  /* 0x0000000000041947 */ /* 0x001fea0003800000 */
[----:B------:R-:W-:Y:S01]  /*1d80*/  BPT.TRAP 0x1 ;  /* 0x000000040000795c */ /* 0x000fe20000300000 */
.L_x_29:
[----:B------:R-:W-:Y:S01]  /*1d90*/  UIADD3 UR8, UR8, 0x1, URZ ;  /* 0x0000000108087890 */ /* 0x000fe2000fffe03f */
[C---:B------:R-:W-:Y:S01]  /*1da0*/  ISETP.GT.AND P2, PT, R0.reuse, 0x1, PT ;  /* 0x000000010000780c */ /* 0x040fe20003f44270 */
[----:B------:R-:W-:Y:S02]  /*1db0*/  VIADD R3, R3, 0x1 ;  /* 0x0000000103037836 */ /* 0x000fe40000000000 */
[----:B------:R-:W-:Y:S01]  /*1dc0*/  UISETP.NE.AND UP0, UPT, UR8, 0x1c, UPT ;  /* 0x0000001c0800788c */ /* 0x000fe2000bf05270 */
[----:B------:R-:W-:Y:S02]  /*1dd0*/  VIADD R0, R0, 0xffffffff ;  /* 0xffffffff00007836 */ /* 0x000fe40000000000 */
[C---:B------:R-:W-:Y:S01]  /*1de0*/  ISETP.NE.AND P1, PT, R3.reuse, 0x1c, PT ;  /* 0x0000001c0300780c */ /* 0x040fe20003f25270 */
[----:B------:R-:W-:Y:S02]  /*1df0*/  USEL UR4, URZ, 0x1, UP0 ;  /* 0x000000013f047887 */ /* 0x000fe40008000000 */
[----:B------:R-:W-:Y:S01]  /*1e00*/  USEL UR8, UR8, URZ, UP0 ;  /* 0x0000003f08087287 */ /* 0x000fe20008000000 */
[----:B------:R-:W-:-:S03]  /*1e10*/  SEL R3, R3, RZ, P1 ;  /* 0x000000ff03037207 */ /* 0x000fc60000800000 */
[----:B------:R-:W-:Y:S01]  /*1e20*/  LOP3.LUT R7, R7, UR4, RZ, 0x3c, !PT ;  /* 0x0000000407077c12 */ /* 0x000fe2000f8e3cff */
[----:B------:R-:W-:Y:S07]  /*1e30*/  @P2 BRA `(.L_x_30) ;  /* 0xfffffffc00542947 */ /* 0x000fee000383ffff */
.L_x_23:
[----:B01----:R-:W0:Y:S02]  /*1e40*/  LDC R0, c[0x0][0x28c] ;  /* 0x0000a300ff007b82 */ /* 0x003e240000000800 */
[----:B0-----:R-:W-:-:S13]  /*1e50*/  ISETP.GE.AND P1, PT, R0, 0x1, PT ;  /* 0x000000010000780c */ /* 0x001fda0003f26270 */
[----:B------:R-:W-:Y:S05]  /*1e60*/  @!P1 BRA `(.L_x_31) ;  /* 0x0000000000449947 */ /* 0x000fea0003800000 */
[----:B------:R-:W-:Y:S05]  /*1e70*/  @!P0 BRA `(.L_x_32) ;  /* 0x0000000000048947 */ /* 0x000fea0003800000 */
[----:B------:R-:W-:Y:S01]  /*1e80*/  BPT.TRAP 0x1 ;  /* 0x000000040000795c */ /* 0x000fe20000300000 */
.L_x_32:
[----:B------:R-:W-:-:S13]  /*1e90*/  ISETP.NE.AND P0, PT, R100, RZ, PT ;  /* 0x000000ff6400720c */ /* 0x000fda0003f05270 */
[----:B------:R-:W-:-:S05]  /*1ea0*/  VOTEU.ANY UP0, P0 ;  /* 0x00000000003f7886 */ /* 0x000fca0000000100 */
[----:B------:R-:W-:-:S06]  /*1eb0*/  @UP0 UIADD3 UR4, UR44, UR41, URZ ;  /* 0x000000292c040290 */ /* 0x000fcc000fffe03f */
[----:B------:R-:W-:Y:S02]  /*1ec0*/  IMAD.U32 R4, RZ, RZ, UR4 ;  /* 0x00000004ff047e24 */ /* 0x000fe4000f8e00ff */
[----:B------:R-:W-:-:S03]  /*1ed0*/  IMAD.U32 R3, RZ, RZ, UR4 ;  /* 0x00000004ff037e24 */ /* 0x000fc6000f8e00ff */
[----:B------:R-:W-:-:S05]  /*1ee0*/  @P0 SHF.R.U32.HI R4, RZ, 0x2, R4 ;  /* 0x00000002ff040819 */ /* 0x000fca0000011604 */
[----:B------:R-:W-:-:S04]  /*1ef0*/  @P0 IMAD.WIDE.U32 R4, R4, 0x24924925, RZ ;  /* 0x2492492504040825 */ /* 0x000fc800078e00ff */
[----:B------:R-:W-:-:S04]  /*1f00*/  @P0 IMAD R4, R5, -0x1c, R3 ;  /* 0xffffffe405040824 */ /* 0x000fc800078e0203 */
[----:B------:R-:W-:-:S04]  /*1f10*/  @P0 IMAD R4, R4, 0x8, R6 ;  /* 0x0000000804040824 */ /* 0x000fc800078e0206 */
[----:B------:R-:W-:-:S05]  /*1f20*/  @P0 VIADD R4, R4, 0xe0 ;  /* 0x000000e004040836 */ /* 0x000fca0000000000 */
[----:B------:R-:W-:-:S04]  /*1f30*/  @P0 PRMT R4, R19, 0x654, R4 ;  /* 0x0000065413040816 */ /* 0x000fc80000000004 */
[----:B------:R0:W-:Y:S01]  /*1f40*/  @P0 SYNCS.ARRIVE.TRANS64.RED.A1T0 RZ, [R4+URZ], RZ ;  /* 0x000000ff04ff09a7 */ /* 0x0001e2000810043f */
[----:B------:R-:W-:-:S13]  /*1f50*/  ISETP.GT.U32.AND P0, PT, R18, 0x1, PT ;  /* 0x000000011200780c */ /* 0x000fda0003f04070 */
[----:B0-----:R-:W-:Y:S05]  /*1f60*/  @P0 BRA `(.L_x_31) ;  /* 0x0000000000040947 */ /* 0x001fea0003800000 */
[----:B------:R-:W-:Y:S01]  /*1f70*/  BPT.TRAP 0x1 ;  /* 0x000000040000795c */ /* 0x000fe20000300000 */
.L_x_31:
[----:B------:R-:W-:Y:S01]  /*1f80*/  IMAD.SHL.U32 R98, R98, 0x80, RZ ;  /* 0x0000008062627824 */ /* 0x000fe200078e00ff */
[----:B------:R-:W-:Y:S01]  /*1f90*/  UIADD3 UR41, UR43, UR41, URZ ;  /* 0x000000292b297290 */ /* 0x000fe2000fffe03f */
[----:B------:R-:W-:Y:S01]  /*1fa0*/  IMAD.SHL.U32 R3, R99, 0x80, RZ ;  /* 0x0000008063037824 */ /* 0x000fe200078e00ff */
[----:B------:R-:W-:Y:S01]  /*1fb0*/  ULDC UR5, c[0x0][0x288] ;  /* 0x0000a20000057ab9 */ /* 0x000fe20000000800 */
[----:B------:R-:W-:Y:S01]  /*1fc0*/  ULDC UR7, c[0x0][0x284] ;  /* 0x0000a10000077ab9 */ /* 0x000fe20000000800 */
[----:B------:R-:W-:Y:S01]  /*1fd0*/  UISETP.GT.U32.AND UP0, UPT, UR41, 0x1b, UPT ;  /* 0x0000001b2900788c */ /* 0x000fe2000bf04070 */
[C---:B------:R-:W-:Y:S01]  /*1fe0*/  ISETP.GE.AND P0, PT, R98.reuse, UR5, PT ;  /* 0x0000000562007c0c */ /* 0x040fe2000bf06270 */
[----:B------:R-:W-:Y:S01]  /*1ff0*/  UISETP.GE.U32.AND UP1, UPT, UR43, 0x1c, UPT ;  /* 0x0000001c2b00788c */ /* 0x000fe2000bf26070 */
[----:B------:R-:W-:Y:S01]  /*2000*/  SHF.R.S32.HI R12, RZ, 0x1f, R22 ;  /* 0x0000001fff0c7819 */ /* 0x000fe20000011416 */
[----:B------:R-:W-:Y:S01]  /*2010*/  UISETP.LT.U32.AND UP0, UPT, UR43, 0x1c, UP0 ;  /* 0x0000001c2b00788c */ /* 0x000fe20008701070 */
[----:B------:R-:W-:Y:S01]  /*2020*/  ISETP.GE.OR P0, PT, R3, UR7, P0 ;  /* 0x0000000703007c0c */ /* 0x000fe20008706670 */
[----:B------:R-:W-:Y:S01]  /*2030*/  ULDC.64 UR8, c[0x0][0x5d0] ;  /* 0x0001740000087ab9 */ /* 0x000fe20000000a00 */
[----:B------:R-:W-:Y:S01]  /*2040*/  LOP3.LUT R8, R98, 0x6, R93, 0xf8, !PT ;  /* 0x0000000662087812 */ /* 0x000fe200078ef85d */
[----:B------:R-:W-:Y:S01]  /*2050*/  USHF.R.U32.HI UR4, URZ, 0x2, UR41 ;  /* 0x000000023f047899 */ /* 0x000fe20008011629 */
[----:B------:R-:W-:Y:S01]  /*2060*/  IMAD R5, R12, UR8, RZ ;  /* 0x000000080c057c24 */ /* 0x000fe2000f8e02ff */
[----:B------:R-:W-:Y:S01]  /*2070*/  USEL UR6, URZ, 0x1, !UP0 ;  /* 0x000000013f067887 */ /* 0x000fe2000c000000 */
[--C-:B------:R-:W-:Y:S01]  /*2080*/  SHF.R.S32.HI R9, RZ, 0x1f, R8.reuse ;  /* 0x0000001fff097819 */ /* 0x100fe20000011408 */
[----:B------:R-:W-:Y:S01]  /*2090*/  UIMAD.WIDE.U32 UR4, UR4, 0x24924925, URZ ;  /* 0x24924925040478a5 */ /* 0x000fe2000f8e003f */
[C---:B------:R-:W-:Y:S01]  /*20a0*/  IMAD R7, R22.reuse, UR9, R5 ;  /* 0x0000000916077c24 */ /* 0x040fe2000f8e0205 */
[----:B------:R-:W-:Y:S01]  /*20b0*/  ULOP3.LUT UR40, UR40, UR6, URZ, 0x3c, !UPT ;  /* 0x0000000628287292 */ /* 0x000fe2000f8e3c3f */
[----:B------:R-:W-:Y:S01]  /*20c0*/  IMAD.MOV.U32 R0, RZ, RZ, -0x1 ;  /* 0xffffffffff007424 */ /* 0x000fe200078e00ff */
[----:B------:R-:W-:Y:S01]  /*20d0*/  UIMAD UR41, UR5, -0x1c, UR41 ;  /* 0xffffffe4052978a4 */ /* 0x000fe2000f8e0229 */
[----:B------:R-:W-:Y:S01]  /*20e0*/  IMAD.WIDE.U32 R4, R22, UR8, R8 ;  /* 0x0000000816047c25 */ /* 0x000fe2000f8e0008 */
[----:B------:R-:W-:-:S03]  /*20f0*/  @UP1 ULOP3.LUT UR40, UR40, 0x1, UR5, 0x78, !UPT ;  /* 0x0000000128281892 */ /* 0x000fc6000f8e7805 */
[----:B------:R-:W-:Y:S01]  /*2100*/  IMAD.IADD R5, R5, 0x1, R7 ;  /* 0x0000000105057824 */ /* 0x000fe200078e0207 */
[----:B------:R-:W-:Y:S08]  /*2110*/  @P0 BRA `(.L_x_33) ;  /* 0x0000003000ac0947 */ /* 0x000ff00003800000 */
[----:B------:R-:W0:Y:S01]  /*2120*/  LDC.64 R10, c[0x0][0x5c8] ;  /* 0x00017200ff0a7b82 */ /* 0x000e220000000a00 */
[----:B------:R-:W-:Y:S01]  /*2130*/  IMAD.WIDE R14, R99, 0x80, R88 ;  /* 0x00000080630e7825 */ /* 0x000fe200078e0258 */
[----:B------:R-:W-:Y:S01]  /*2140*/  ULDC.64 UR4, c[0x0][0x5c0] ;  /* 0x0001700000047ab9 */ /* 0x000fe20000000a00 */
[----:B------:R-:W-:Y:S02]  /*2150*/  BSSY B0, `(.L_x_33) ;  /* 0x0000327000007945 */ /* 0x000fe40003800000 */
[----:B------:R-:W-:Y:S02]  /*2160*/  IMAD.IADD R101, R96, 0x1, -R3 ;  /* 0x0000000160657824 */ /* 0x000fe400078e0a03 */
[----:B------:R-:W-:Y:S02]  /*2170*/  IMAD.IADD R3, R91, 0x1, -R98 ;  /* 0x000000015b037824 */ /* 0x000fe400078e0a62 */
[-C--:B0-----:R-:W-:Y:S02]  /*2180*/  IMAD R6, R15, R10.reuse, RZ ;  /* 0x0000000a0f067224 */ /* 0x081fe400078e02ff */
[----:B------:R-:W-:-:S04]  /*2190*/  IMAD.WIDE.U32 R4, R14, R10, R4 ;  /* 0x0000000a0e047225 */ /* 0x000fc800078e0004 */
[----:B------:R-:W-:Y:S01]  /*21a0*/  IMAD R7, R14, R11, R6 ;  /* 0x0000000b0e077224 */ /* 0x000fe200078e0206 */
[----:B------:R-:W-:-:S03]  /*21b0*/  IADD3 R4, P0, R4, UR4, RZ ;  /* 0x0000000404047c10 */ /* 0x000fc6000ff1e0ff */
[----:B------:R-:W-:Y:S01]  /*21c0*/  IMAD.IADD R7, R5, 0x1, R7 ;  /* 0x0000000105077824 */ /* 0x000fe200078e0207 */
[----:B------:R-:W-:-:S04]  /*21d0*/  LEA R6, P1, R10, R4, 0x3 ;  /* 0x000000040a067211 */ /* 0x000fc800078218ff */
[----:B------:R-:W-:Y:S02]  /*21e0*/  IADD3.X R5, R7, UR5, RZ, P0, !PT ;  /* 0x0000000507057c10 */ /* 0x000fe400087fe4ff */
[----:B-----5:R-:W-:Y:S02]  /*21f0*/  ISETP.NE.AND P0, PT, R90, RZ, PT ;  /* 0x000000ff5a00720c */ /* 0x020fe40003f05270 */
[----:B------:R-:W-:-:S11]  /*2200*/  LEA.HI.X R7, R10, R5, R11, 0x3, P1 ;  /* 0x000000050a077211 */ /* 0x000fd600008f1c0b */
[----:B------:R-:W-:Y:S05]  /*2210*/  @!P0 BRA `(.L_x_34) ;  /* 0x0000002400608947 */ /* 0x000fea0003800000 */
[----:B------:R-:W0:Y:S01]  /*2220*/  LDC.64 R102, c[0x0][0x5b0] ;  /* 0x00016c00ff667b82 */ /* 0x000e220000000a00 */
[----:B------:R-:W-:Y:S01]  /*2230*/  ULDC.64 UR4, c[0x0][0x5b8] ;  /* 0x00016e0000047ab9 */ /* 0x000fe20000000a00 */
[----:B------:R-:W-:Y:S01]  /*2240*/  ISETP.GE.AND P1, PT, R101, 0x1, PT ;  /* 0x000000016500780c */ /* 0x000fe20003f26270 */
[----:B------:R-:W-:Y:S01]  /*2250*/  IMAD R11, R12, UR4, RZ ;  /* 0x000000040c0b7c24 */ /* 0x000fe2000f8e02ff */
[----:B------:R-:W-:Y:S01]  /*2260*/  BSSY B1, `(.L_x_35) ;  /* 0x000000e000017945 */ /* 0x000fe20003800000 */
[C---:B------:R-:W-:Y:S01]  /*2270*/  IMAD.WIDE.U32 R20, R22.reuse, UR4, R8 ;  /* 0x0000000416147c25 */ /* 0x040fe2000f8e0008 */
[----:B------:R-:W-:Y:S02]  /*2280*/  ISETP.LT.OR P2, PT, R3, 0x1, !P1 ;  /* 0x000000010300780c */ /* 0x000fe40004f41670 */
[----:B------:R-:W1:Y:S01]  /*2290*/  LDC.64 R104, c[0x0][0x5a8] ;  /* 0x00016a00ff687b82 */ /* 0x000e620000000a00 */
[----:B------:R-:W-:Y:S02]  /*22a0*/  IMAD R11, R22, UR5, R11 ;  /* 0x00000005160b7c24 */ /* 0x000fe4000f8e020b */
[----:B------:R-:W-:-:S02]  /*22b0*/  IMAD.MOV.U32 R12, RZ, RZ, R20 ;  /* 0x000000ffff0c7224 */ /* 0x000fc400078e0014 */
[----:B------:R-:W-:Y:S02]  /*22c0*/  IMAD.IADD R13, R21, 0x1, R11 ;  /* 0x00000001150d7824 */ /* 0x000fe400078e020b */
[-C--:B0-----:R-:W-:Y:S02]  /*22d0*/  IMAD R10, R15, R102.reuse, RZ ;  /* 0x000000660f0a7224 */ /* 0x081fe400078e02ff */
[----:B------:R-:W-:-:S04]  /*22e0*/  IMAD.WIDE.U32 R8, R14, R102, R12 ;  /* 0x000000660e087225 */ /* 0x000fc800078e000c */
[----:B------:R-:W-:Y:S01]  /*22f0*/  IMAD R99, R14, R103, R10 ;  /* 0x000000670e637224 */ /* 0x000fe200078e020a */
[----:B-1----:R-:W-:-:S04]  /*2300*/  IADD3 R8, P0, R8, R104, RZ ;  /* 0x0000006808087210 */ /* 0x002fc80007f1e0ff */
[----:B------:R-:W-:Y:S01]  /*2310*/  IADD3.X R9, R105, R9, R99, P0, !PT ;  /* 0x0000000969097210 */ /* 0x000fe200007fe463 */
[----:B------:R-:W-:Y:S08]  /*2320*/  @P2 BRA `(.L_x_36) ;  /* 0x0000000000042947 */ /* 0x000ff00003800000 */
[----:B------:R0:W5:Y:S02]  /*2330*/  LDG.E.U8 R97, desc[UR38][R8.64] ;  /* 0x0000002608617981 */ /* 0x000164000c1e1100 */
.L_x_36:
[----:B------:R-:W-:Y:S05]  /*2340*/  BSYNC B1 ;  /* 0x0000000000017941 */ /* 0x000fea0003800000 */
.L_x_35:
[----:B-----5:R-:W-:Y:S01]  /*2350*/  LOP3.LUT R10, R97, 0xffff, RZ, 0xc0, !PT ;  /* 0x0000ffff610a7812 */ /* 0x020fe200078ec0ff */
[----:B------:R-:W-:Y:S01]  /*2360*/  BSSY B1, `(.L_x_37) ;  /* 0x0000010000017945 */ /* 0x000fe20003800000 */
[----:B------:R-:W-:Y:S02]  /*2370*/  SHF.L.U64.HI R11, R102, 0x3, R103 ;  /* 0x00000003660b7819 */ /* 0x000fe40000010267 */
[----:B------:R-:W-:Y:S01]  /*2380*/  PRMT R15, R10, 0x8880, RZ ;  /* 0x000088800a0f7816 */ /* 0x000fe200000000ff */
[----:B------:R-:W-:Y:S01]  /*2390*/  IMAD.SHL.U32 R10, R102, 0x8, RZ ;  /* 0x00000008660a7824 */ /* 0x000fe200078e00ff */
[----:B------:R-:W-:-:S03]  /*23a0*/  ISETP.GE.AND P0, PT, R101, 0x9, PT ;  /* 0x000000096500780c */ /* 0x000fc60003f06270 */
[----:B------:R-:W-:Y:S02]  /*23b0*/  IMAD R22, R15, R90, RZ ;  /* 0x0000005a0f167224 */ /* 0x000fe400078e02ff */
[----:B------:R-:W-:-:S04]  /*23c0*/  IMAD.WIDE.U32 R10, R14, R102, R10 ;  /* 0x000000660e0a7225 */ /* 0x000fc800078e000a */
[----:B------:R-:W-:Y:S01]  /*23d0*/  @!P2 IMAD R15, R24, R23, R22 ;  /* 0x00000017180fa224 */ /* 0x000fe200078e0216 */
[----:B------:R-:W-:Y:S01]  /*23e0*/  IADD3 R10, P3, P4, R20, R104, R10 ;  /* 0x00000068140a7210 */ /* 0x000fe20007c7e00a */
[----:B------:R-:W-:-:S03]  /*23f0*/  IMAD.IADD R14, R99, 0x1, R11 ;  /* 0x00000001630e7824 */ /* 0x000fc600078e020b */
[----:B------:R1:W-:Y:S01]  /*2400*/  @!P2 STG.E.U8 desc[UR38][R4.64], R15 ;  /* 0x0000000f0400a986 */ /* 0x0003e2000c101126 */
[----:B------:R-:W-:-:S13]  /*2410*/  ISETP.LT.OR P2, PT, R3, 0x2, !P1 ;  /* 0x000000020300780c */ /* 0x000fda0004f41670 */
[----:B-1----:R-:W-:Y:S05]  /*2420*/  @P2 BRA `(.L_x_38) ;  /* 0x00000000000c2947 */ /* 0x002fea0003800000 */
[----:B------:R-:W2:Y:S02]  /*2430*/  LDG.E.U8 R97, desc[UR38][R8.64+0x1] ;  /* 0x0000012608617981 */ /* 0x000ea4000c1e1100 */
[----:B--2---:R-:W-:-:S05]  /*2440*/  PRMT R15, R97, 0x8880, RZ ;  /* 0x00008880610f7816 */ /* 0x004fca00000000ff */
[----:B------:R-:W-:-:S07]  /*2450*/  IMAD R22, R15, R90, RZ ;  /* 0x0000005a0f167224 */ /* 0x000fce00078e02ff */
.L_x_38:
[----:B------:R-:W-:Y:S05]  /*2460*/  BSYNC B1 ;  /* 0x0000000000017941 */ /* 0x000fea0003800000 */
.L_x_37:
[----:B------:R-:W-:Y:S01]  /*2470*/  IADD3.X R11, R13, R105, R14, P3, P4 ;  /* 0x000000690d0b7210 */ /* 0x000fe20001fe840e */
[----:B------:R-:W-:Y:S01]  /*2480*/  @!P2 IMAD R25, R25, R23, R22 ;  /* 0x000000171919a224 */ /* 0x000fe200078e0216 */
[C---:B------:R-:W-:Y:S01]  /*2490*/  ISETP.LT.OR P3, PT, R3.reuse, 0x1, !P0 ;  /* 0x000000010300780c */ /* 0x040fe20004761670 */
[----:B------:R-:W-:Y:S01]  /*24a0*/  BSSY B1, `(.L_x_39) ;  /* 0x0000008000017945 */ /* 0x000fe20003800000 */
[C---:B------:R-:W-:Y:S02]  /*24b0*/  ISETP.LT.OR P4, PT, R3.reuse, 0x9, !P1 ;  /* 0x000000090300780c */ /* 0x040fe40004f81670 */
[----:B------:R1:W-:Y:S01]  /*24c0*/  @!P2 STG.E.U8 desc[UR38][R4.64+0x1], R25 ;  /* 0x000001190400a986 */ /* 0x0003e2000c101126 */
[----:B------:R-:W-:-:S08]  /*24d0*/  ISETP.LT.OR P2, PT, R3, 0x2, !P0 ;  /* 0x000000020300780c */ /* 0x000fd00004741670 */
[----:B------:R-:W-:Y:S05]  /*24e0*/  @P3 BRA `(.L_x_40) ;  /* 0x00000000000c3947 */ /* 0x000fea0003800000 */
[----:B------:R-:W2:Y:S02]  /*24f0*/  LDG.E.U8 R97, desc[UR38][R10.64] ;  /* 0x000000260a617981 */ /* 0x000ea4000c1e1100 */
[----:B--2---:R-:W-:-:S05]  /*2500*/  PRMT R13, R97, 0x8880, RZ ;  /* 0x00008880610d7816 */ /* 0x004fca00000000ff */
[----:B------:R-:W-:-:S07]  /*2510*/  IMAD R22, R13, R90, RZ ;  /* 0x0000005a0d167224 */ /* 0x000fce00078e02ff */
.L_x_40:
[----:B------:R-:W-:Y:S05]  /*2520*/  BSYNC B1 ;  /* 0x0000000000017941 */ /* 0x000fea0003800000 */
.L_x_39:
[----:B------:R-:W-:Y:S01]  /*2530*/  @!P3 IMAD R13, R26, R23, R22 ;  /* 0x000000171a0db224 */ /* 0x000fe200078e0216 */
[----:B------:R-:W-:Y:S04]  /*2540*/  BSSY B1, `(.L_x_41) ;  /* 0x0000006000017945 */ /* 0x000fe80003800000 */
[----:B------:R2:W-:Y:S01]  /*2550*/  @!P3 STG.E.U8 desc[UR38][R6.64], R13 ;  /* 0x0000000d0600b986 */ /* 0x0005e2000c101126 */
[----:B------:R-:W-:Y:S05]  /*2560*/  @P2 BRA `(.L_x_42) ;  /* 0x00000000000c2947 */ /* 0x000fea0003800000 */
[----:B------:R-:W2:Y:S02]  /*2570*/  LDG.E.U8 R97, desc[UR38][R10.64+0x1] ;  /* 0x000001260a617981 */ /* 0x000ea4000c1e1100 */
[----:B--2---:R-:W-:-:S05]  /*2580*/  PRMT R13, R97, 0x8880, RZ ;  /* 0x00008880610d7816 */ /* 0x004fca00000000ff */
[----:B------:R-:W-:-:S07]  /*2590*/  IMAD R22, R13, R90, RZ ;  /* 0x0000005a0d167224 */ /* 0x000fce00078e02ff */
.L_x_42:
[----:B------:R-:W-:Y:S05]  /*25a0*/  BSYNC B1 ;  /* 0x0000000000017941 */ /* 0x000fea0003800000 */
.L_x_41:
[----:B------:R-:W-:Y:S01]  /*25b0*/  @!P2 IMAD R27, R27, R23, R22 ;  /* 0x000000171b1ba224 */ /* 0x000fe200078e0216 */
[----:B------:R-:W-:Y:S04]  /*25c0*/  BSSY B1, `(.L_x_43) ;  /* 0x0000006000017945 */ /* 0x000fe80003800000 */
[----:B------:R3:W-:Y:S01]  /*25d0*/  @!P2 STG.E.U8 desc[UR38][R6.64+0x1], R27 ;  /* 0x0000011b0600a986 */ /* 0x0007e2000c101126 */
[----:B------:R-:W-:Y:S05]  /*25e0*/  @P4 BRA `(.L_x_44) ;  /* 0x00000000000c4947 */ /* 0x000fea0003800000 */
[----:B------:R-:W2:Y:S02]  /*25f0*/  LDG.E.U8 R97, desc[UR38][R8.64+0x8] ;  /* 0x0000082608617981 */ /* 0x000ea4000c1e1100 */
[----:B--2---:R-:W-:-:S05]  /*2600*/  PRMT R13, R97, 0x8880, RZ ;  /* 0x00008880610d7816 */ /* 0x004fca00000000ff */
[----:B------:R-:W-:-:S07]  /*2610*/  IMAD R22, R13, R90, RZ ;  /* 0x0000005a0d167224 */ /* 0x000fce00078e02ff */
.L_x_44:
[----:B------:R-:W-:Y:S05]  /*2620*/  BSYNC B1 ;  /* 0x0000000000017941 */ /* 0x000fea0003800000 */
.L_x_43:
[C---:B------:R-:W-:Y:S01]  /*2630*/  ISETP.LT.OR P2, PT, R3.reuse, 0xa, !P1 ;  /* 0x0000000a0300780c */ /* 0x040fe20004f41670 */
[----:B--2---:R-:W-:Y:S01]  /*2640*/  @!P4 IMAD R13, R28, R23, R22 ;  /* 0x000000171c0dc224 */ /* 0x004fe200078e0216 */
[----:B------:R-:W-:Y:S01]  /*2650*/  BSSY B1, `(.L_x_45) ;  /* 0x0000008000017945 */ /* 0x000fe20003800000 */
[----:B------:R-:W-:-:S03]  /*2660*/  ISETP.LT.OR P3, PT, R3, 0x9, !P0 ;  /* 0x000000090300780c */ /* 0x000fc60004761670 */
[----:B------:R2:W-:Y:S01]  /*2670*/  @!P4 STG.E.U8 desc[UR38][R4.64+0x8], R13 ;  /* 0x0000080d0400c986 */ /* 0x0005e2000c101126 */
[----:B------:R-:W-:-:S06]  /*2680*/  ISETP.LT.OR P4, PT, R3, 0xa, !P0 ;  /* 0x0000000a0300780c */ /* 0x000fcc0004781670 */
[----:B------:R-:W-:Y:S07]  /*2690*/  @P2 BRA `(.L_x_46) ;  /* 0x00000000000c2947 */ /* 0x000fee0003800000 */
[----:B------:R-:W2:Y:S02]  /*26a0*/  LDG.E.U8 R97, desc[UR38][R8.64+0x9] ;  /* 0x0000092608617981 */ /* 0x000ea4000c1e1100 */
[----:B--2---:R-:W-:-:S05]  /*26b0*/  PRMT R13, R97, 0x8880, RZ ;  /* 0x00008880610d7816 */ /* 0x004fca00000000ff */
[----:B------:R-:W-:-:S07]  /*26c0*/  IMAD R22, R13, R90, RZ ;  /* 0x0000005a0d167224 */ /* 0x000fce00078e02ff */
.L_x_46:
[----:B------:R-:W-:Y:S05]  /*26d0*/  BSYNC B1 ;  /* 0x0000000000017941 */ /* 0x000fea0003800000 */
.L_x_45:
[----:B------:R-:W-:Y:S01]  /*26e0*/  @!P2 IMAD R29, R29, R23, R22 ;  /* 0x000000171d1da224 */ /* 0x000fe200078e0216 */
[----:B------:R-:W-:Y:S04]  /*26f0*/  BSSY B1, `(.L_x_47) ;  /* 0x0000006000017945 */ /* 0x000fe80003800000 */
[----:B------:R4:W-:Y:S01]  /*2700*/  @!P2 STG.E.U8 desc[UR38][R4.64+0x9], R29 ;  /* 0x0000091d0400a986 */ /* 0x0009e2000c101126 */
[----:B------:R-:W-:Y:S05]  /*2710*/  @P3 BRA `(.L_x_48) ;  /* 0x00000000000c3947 */ /* 0x000fea0003800000 */
[----:B------:R-:W2:Y:S02]  /*2720*/  LDG.E.U8 R97, desc[UR38][R10.64+0x8] ;  /* 0x000008260a617981 */ /* 0x000ea4000c1e1100 */
[----:B--2---:R-:W-:-:S05]  /*2730*/  PRMT R13, R97, 0x8880, RZ ;  /* 0x00008880610d7816 */ /* 0x004fca00000000ff */
[----:B------:R-:W-:-:S07]  /*2740*/  IMAD R22, R13, R90, RZ ;  /* 0x0000005a0d167224 */ /* 0x000fce00078e02ff */
.L_x_48:
[----:B------:R-:W-:Y:S05]  /*2750*/  BSYNC B1 ;  /* 0x0000000000017941 */ /* 0x000fea0003800000 */
.L_x_47:
[----:B--2---:R-:W-:Y:S01]  /*2760*/  @!P3 IMAD R13, R30, R23, R22 ;  /* 0x000000171e0db224 */ /* 0x004fe200078e0216 */
[----:B------:R-:W-:Y:S04]  /*2770*/  BSSY B1, `(.L_x_49) ;  /* 0x0000006000017945 */ /* 0x000fe80003800000 */
[----:B------:R2:W-:Y:S01]  /*2780*/  @!P3 STG.E.U8 desc[UR38][R6.64+0x8], R13 ;  /* 0x0000080d0600b986 */ /* 0x0005e2000c101126 */
[----:B------:R-:W-:Y:S05]  /*2790*/  @P4 BRA `(.L_x_50) ;  /* 0x00000000000c4947 */ /* 0x000fea0003800000 */
[----:B------:R-:W2:Y:S02]  /*27a0*/  LDG.E.U8 R97, desc[UR38][R10.64+0x9] ;  /* 0x000009260a617981 */ /* 0x000ea4000c1e1100 */
[----:B--2---:R-:W-:-:S05]  /*27b0*/  PRMT R13, R97, 0x8880, RZ ;  /* 0x00008880610d7816 */ /* 0x004fca00000000ff */
[----:B------:R-:W-:-:S07]  /*27c0*/  IMAD R22, R13, R90, RZ ;  /* 0x0000005a0d167224 */ /* 0x000fce00078e02ff */
.L_x_50:
[----:B------:R-:W-:Y:S05]  /*27d0*/  BSYNC B1 ;  /* 0x0000000000017941 */ /* 0x000fea0003800000 */
.L_x_49:
[----:B------:R-:W-:Y:S01]  /*27e0*/  ISETP.LT.OR P2, PT, R3, 0x11, !P1 ;  /* 0x000000110300780c */ /* 0x000fe20004f41670 */
[----:B------:R-:W-:Y:S01]  /*27f0*/  @!P4 IMAD R31, R31, R23, R22 ;  /* 0x000000171f1fc224 */ /* 0x000fe200078e0216 */
        /* <DEDUP_REMOVED lines=8> */
.L_x_52:
[----:B------:R-:W-:Y:S05]  /*2880*/  BSYNC B1 ;  /* 0x0000000000017941 */ /* 0x000fea0003800000 */
.L_x_51:
[----:B--2---:R-:W-:Y:S01]  /*2890*/  @!P2 IMAD R13, R32, R23, R22 ;  /* 0x00000017200da224 */ /* 0x004fe200078e0216 */
[----:B------:R-:W-:Y:S04]  /*28a0*/  BSSY B1, `(.L_x_53) ;  /* 0x0000006000017945 */ /* 0x000fe80003800000 */
[----:B------:R2:W-:Y:S01]  /*28b0*/  @!P2 STG.E.U8 desc[UR38][R4.64+0x10], R13 ;  /* 0x0000100d0400a986 */ /* 0x0005e2000c101126 */
[----:B------:R-:W-:Y:S05]  /*28c0*/  @P3 BRA `(.L_x_54) ;  /* 0x00000000000c3947 */ /* 0x000fea0003800000 */
[----:B------:R-:W2:Y:S02]  /*28d0*/  LDG.E.U8 R97, desc[UR38][R8.64+0x11] ;  /* 0x0000112608617981 */ /* 0x000ea4000c1e1100 */
[----:B--2---:R-:W-:-:S05]  /*28e0*/  PRMT R13, R97, 0x8880, RZ ;  /* 0x00008880610d7816 */ /* 0x004fca00000000ff */
[----:B------:R-:W-:-:S07]  /*28f0*/  IMAD R22, R13, R90, RZ ;  /* 0x0000005a0d167224 */ /* 0x000fce00078e02ff */
.L_x_54:
[----:B------:R-:W-:Y:S05]  /*2900*/  BSYNC B1 ;  /* 0x0000000000017941 */ /* 0x000fea0003800000 */
.L_x_53:
[----:B------:R-:W-:Y:S01]  /*2910*/  @!P3 IMAD R33, R33, R23, R22 ;  /* 0x000000172121b224 */ /* 0x000fe200078e0216 */
[----:B------:R-:W-:Y:S04]  /*2920*/  BSSY B1, `(.L_x_55) ;  /* 0x0000006000017945 */ /* 0x000fe80003800000 */
[----:B------:R0:W-:Y:S01]  /*2930*/  @!P3 STG.E.U8 desc[UR38][R4.64+0x11], R33 ;  /* 0x000011210400b986 */ /* 0x0001e2000c101126 */
[----:B------:R-:W-:Y:S05]  /*2940*/  @P4 BRA `(.L_x_56) ;  /* 0x00000000000c4947 */ /* 0x000fea0003800000 */
[----:B------:R-:W2:Y:S02]  /*2950*/  LDG.E.U8 R97, desc[UR38][R10.64+0x10] ;  /* 0x000010260a617981 */ /* 0x000ea4000c1e1100 */
[----:B--2---:R-:W-:-:S05]  /*2960*/  PRMT R13, R97, 0x8880, RZ ;  /* 0x00008880610d7816 */ /* 0x004fca00000000ff */
[----:B------:R-:W-:-:S07]  /*2970*/  IMAD R22, R13, R90, RZ ;  /* 0x0000005a0d167224 */ /* 0x000fce00078e02ff */
.L_x_56:
[----:B------:R-:W-:Y:S05]  /*2980*/  BSYNC B1 ;  /* 0x0000000000017941 */ /* 0x000fea0003800000 */
.L_x_55:
        /* <DEDUP_REMOVED lines=10> */
.L_x_58:
[----:B------:R-:W-:Y:S05]  /*2a30*/  BSYNC B1 ;  /* 0x0000000000017941 */ /* 0x000fea0003800000 */
.L_x_57:
[----:B------:R-:W-:Y:S01]  /*2a40*/  @!P2 IMAD R35, R35, R23, R22 ;  /* 0x000000172323a224 */ /* 0x000fe200078e0216 */
[----:B------:R-:W-:Y:S04]  /*2a50*/  BSSY B1, `(.L_x_59) ;  /* 0x0000006000017945 */ /* 0x000fe80003800000 */
[----:B------:R0:W-:Y:S01]  /*2a60*/  @!P2 STG.E.U8 desc[UR38][R6.64+0x11], R35 ;  /* 0x000011230600a986 */ /* 0x0001e2000c101126 */
[----:B------:R-:W-:Y:S05]  /*2a70*/  @P3 BRA `(.L_x_60) ;  /* 0x00000000000c3947 */ /* 0x000fea0003800000 */
[----:B------:R-:W2:Y:S02]  /*2a80*/  LDG.E.U8 R97, desc[UR38][R8.64+0x18] ;  /* 0x0000182608617981 */ /* 0x000ea4000c1e1100 */
[----:B--2---:R-:W-:-:S05]  /*2a90*/  PRMT R13, R97, 0x8880, RZ ;  /* 0x00008880610d7816 */ /* 0x004fca00000000ff */
[----:B------:R-:W-:-:S07]  /*2aa0*/  IMAD R22, R13, R90, RZ ;  /* 0x0000005a0d167224 */ /* 0x000fce00078e02ff */
.L_x_60:
[----:B------:R-:W-:Y:S05]  /*2ab0*/  BSYNC B1 ;  /* 0x0000000000017941 */ /* 0x000fea0003800000 */
.L_x_59:
[----:B--2---:R-:W-:Y:S01]  /*2ac0*/  @!P3 IMAD R13, R36, R23, R22 ;  /* 0x00000017240db224 */ /* 0x004fe200078e0216 */
[----:B------:R-:W-:Y:S04]  /*2ad0*/  BSSY B1, `(.L_x_61) ;  /* 0x0000006000017945 */ /* 0x000fe80003800000 */
[----:B------:R2:W-:Y:S01]  /*2ae0*/  @!P3 STG.E.U8 desc[UR38][R4.64+0x18], R13 ;  /* 0x0000180d0400b986 */ /* 0x0005e2000c101126 */
[----:B------:R-:W-:Y:S05]  /*2af0*/  @P4 BRA `(.L_x_62) ;  /* 0x00000000000c4947 */ /* 0x000fea0003800000 */
[----:B------:R-:W2:Y:S02]  /*2b00*/  LDG.E.U8 R97, desc[UR38][R8.64+0x19] ;  /* 0x0000192608617981 */ /* 0x000ea4000c1e1100 */
[----:B--2---:R-:W-:-:S05]  /*2b10*/  PRMT R13, R97, 0x8880, RZ ;  /* 0x00008880610d7816 */ /* 0x004fca00000000ff */
[----:B------:R-:W-:-:S07]  /*2b20*/  IMAD R22, R13, R90, RZ ;  /* 0x0000005a0d167224 */ /* 0x000fce00078e02ff */
.L_x_62:
[----:B------:R-:W-:Y:S05]  /*2b30*/  BSYNC B1 ;  /* 0x0000000000017941 */ /* 0x000fea0003800000 */
.L_x_61:
        /* <DEDUP_REMOVED lines=10> */
.L_x_64:
[----:B------:R-:W-:Y:S05]  /*2be0*/  BSYNC B1 ;  /* 0x0000000000017941 */ /* 0x000fea0003800000 */
.L_x_63:
[----:B--2---:R-:W-:Y:S01]  /*2bf0*/  @!P2 IMAD R13, R38, R23, R22 ;  /* 0x00000017260da224 */ /* 0x004fe200078e0216 */
[----:B------:R-:W-:Y:S04]  /*2c00*/  BSSY B1, `(.L_x_65) ;  /* 0x0000006000017945 */ /* 0x000fe80003800000 */
[----:B------:R2:W-:Y:S01]  /*2c10*/  @!P2 STG.E.U8 desc[UR38][R6.64+0x18], R13 ;  /* 0x0000180d0600a986 */ /* 0x0005e2000c101126 */
[----:B------:R-:W-:Y:S05]  /*2c20*/  @P3 BRA `(.L_x_66) ;  /* 0x00000000000c3947 */ /* 0x000fea0003800000 */
[----:B------:R-:W2:Y:S02]  /*2c30*/  LDG.E.U8 R97, desc[UR38][R10.64+0x19] ;  /* 0x000019260a617981 */ /* 0x000ea4000c1e1100 */
[----:B--2---:R-:W-:-:S05]  /*2c40*/  PRMT R13, R97, 0x8880, RZ ;  /* 0x00008880610d7816 */ /* 0x004fca00000000ff */
[----:B------:R-:W-:-:S07]  /*2c50*/  IMAD R22, R13, R90, RZ ;  /* 0x0000005a0d167224 */ /* 0x000fce00078e02ff */
.L_x_66:
[----:B------:R-:W-:Y:S05]  /*2c60*/  BSYNC B1 ;  /* 0x0000000000017941 */ /* 0x000fea0003800000 */
.L_x_65:
[----:B------:R-:W-:Y:S01]  /*2c70*/  @!P3 IMAD R39, R39, R23, R22 ;  /* 0x000000172727b224 */ /* 0x000fe200078e0216 */
[----:B------:R-:W-:Y:S04]  /*2c80*/  BSSY B1, `(.L_x_67) ;  /* 0x0000006000017945 */ /* 0x000fe80003800000 */
[----:B------:R0:W-:Y:S01]  /*2c90*/  @!P3 STG.E.U8 desc[UR38][R6.64+0x19], R39 ;  /* 0x000019270600b986 */ /* 0x0001e2000c101126 */
[----:B------:R-:W-:Y:S05]  /*2ca0*/  @P4 BRA `(.L_x_68) ;  /* 0x00000000000c4947 */ /* 0x000fea0003800000 */
[----:B------:R-:W2:Y:S02]  /*2cb0*/  LDG.E.U8 R97, desc[UR38][R8.64+0x20] ;  /* 0x0000202608617981 */ /* 0x000ea4000c1e1100 */
[----:B--2---:R-:W-:-:S05]  /*2cc0*/  PRMT R13, R97, 0x8880, RZ ;  /* 0x00008880610d7816 */ /* 0x004fca00000000ff */
[----:B------:R-:W-:-:S07]  /*2cd0*/  IMAD R22, R13, R90, RZ ;  /* 0x0000005a0d167224 */ /* 0x000fce00078e02ff */
.L_x_68:
[----:B------:R-:W-:Y:S05]  /*2ce0*/  BSYNC B1 ;  /* 0x0000000000017941 */ /* 0x000fea0003800000 */
.L_x_67:
        /* <DEDUP_REMOVED lines=10> */
.L_x_70:
[----:B------:R-:W-:Y:S05]  /*2d90*/  BSYNC B1 ;  /* 0x0000000000017941 */ /* 0x000fea0003800000 */
.L_x_69:
[----:B------:R-:W-:Y:S01]  /*2da0*/  @!P2 IMAD R41, R41, R23, R22 ;  /* 0x000000172929a224 */ /* 0x000fe200078e0216 */
[----:B------:R-:W-:Y:S04]  /*2db0*/  BSSY B1, `(.L_x_71) ;  /* 0x0000006000017945 */ /* 0x000fe80003800000 */
[----:B------:R0:W-:Y:S01]  /*2dc0*/  @!P2 STG.E.U8 desc[UR38][R4.64+0x21], R41 ;  /* 0x000021290400a986 */ /* 0x0001e2000c101126 */
[----:B------:R-:W-:Y:S05]  /*2dd0*/  @P3 BRA `(.L_x_72) ;  /* 0x00000000000c3947 */ /* 0x000fea0003800000 */
[----:B------:R-:W2:Y:S02]  /*2de0*/  LDG.E.U8 R97, desc[UR38][R10.64+0x20] ;  /* 0x000020260a617981 */ /* 0x000ea4000c1e1100 */
[----:B--2---:R-:W-:-:S05]  /*2df0*/  PRMT R13, R97, 0x8880, RZ ;  /* 0x00008880610d7816 */ /* 0x004fca00000000ff */
[----:B------:R-:W-:-:S07]  /*2e00*/  IMAD R22, R13, R90, RZ ;  /* 0x0000005a0d167224 */ /* 0x000fce00078e02ff */
.L_x_72:
[----:B------:R-:W-:Y:S05]  /*2e10*/  BSYNC B1 ;  /* 0x0000000000017941 */ /* 0x000fea0003800000 */
.L_x_71:
[----:B--2---:R-:W-:Y:S01]  /*2e20*/  @!P3 IMAD R13, R42, R23, R22 ;  /* 0x000000172a0db224 */ /* 0x004fe200078e0216 */
[----:B------:R-:W-:Y:S04]  /*2e30*/  BSSY B1, `(.L_x_73) ;  /* 0x0000006000017945 */ /* 0x000fe80003800000 */
[----:B------:R2:W-:Y:S01]  /*2e40*/  @!P3 STG.E.U8 desc[UR38][R6.64+0x20], R13 ;  /* 0x0000200d0600b986 */ /* 0x0005e2000c101126 */
[----:B------:R-:W-:Y:S05]  /*2e50*/  @P4 BRA `(.L_x_74) ;  /* 0x00000000000c4947 */ /* 0x000fea0003800000 */
[----:B------:R-:W2:Y:S02]  /*2e60*/  LDG.E.U8 R97, desc[UR38][R10.64+0x21] ;  /* 0x000021260a617981 */ /* 0x000ea4000c1e1100 */
[----:B--2---:R-:W-:-:S05]  /*2e70*/  PRMT R13, R97, 0x8880, RZ ;  /* 0x00008880610d7816 */ /* 0x004fca00000000ff */
[----:B------:R-:W-:-:S07]  /*2e80*/  IMAD R22, R13, R90, RZ ;  /* 0x0000005a0d167224 */ /* 0x000fce00078e02ff */
.L_x_74:
[----:B------:R-:W-:Y:S05]  /*2e90*/  BSYNC B1 ;  /* 0x0000000000017941 */ /* 0x000fea0003800000 */
.L_x_73:
        /* <DEDUP_REMOVED lines=10> */
.L_x_76:
[----:B------:R-:W-:Y:S05]  /*2f40*/  BSYNC B1 ;  /* 0x0000000000017941 */ /* 0x000fea0003800000 */
.L_x_75:
[----:B--2---:R-:W-:Y:S01]  /*2f50*/  @!P2 IMAD R13, R44, R23, R22 ;  /* 0x000000172c0da224 */ /* 0x004fe200078e0216 */
[----:B------:R-:W-:Y:S04]  /*2f60*/  BSSY B1, `(.L_x_77) ;  /* 0x0000006000017945 */ /* 0x000fe80003800000 */
[----:B------:R2:W-:Y:S01]  /*2f70*/  @!P2 STG.E.U8 desc[UR38][R4.64+0x28], R13 ;  /* 0x0000280d0400a986 */ /* 0x0005e2000c101126 */
[----:B------:R-:W-:Y:S05]  /*2f80*/  @P3 BRA `(.L_x_78) ;  /* 0x00000000000c3947 */ /* 0x000fea0003800000 */
[----:B------:R-:W2:Y:S02]  /*2f90*/  LDG.E.U8 R97, desc[UR38][R8.64+0x29] ;  /* 0x0000292608617981 */ /* 0x000ea4000c1e1100 */
[----:B--2---:R-:W-:-:S05]  /*2fa0*/  PRMT R13, R97, 0x8880, RZ ;  /* 0x00008880610d7816 */ /* 0x004fca00000000ff */
[----:B------:R-:W-:-:S07]  /*2fb0*/  IMAD R22, R13, R90, RZ ;  /* 0x0000005a0d167224 */ /* 0x000fce00078e02ff */
.L_x_78:
[----:B------:R-:W-:Y:S05]  /*2fc0*/  BSYNC B1 ;  /* 0x0000000000017941 */ /* 0x000fea0003800000 */
.L_x_77:
[----:B------:R-:W-:Y:S01]  /*2fd0*/  @!P3 IMAD R45, R45, R23, R22 ;  /* 0x000000172d2db224 */ /* 0x000fe200078e0216 */
[----:B------:R-:W-:Y:S04]  /*2fe0*/  BSSY B1, `(.L_x_79) ;  /* 0x0000006000017945 */ /* 0x000fe80003800000 */
[----:B------:R0:W-:Y:S01]  /*2ff0*/  @!P3 STG.E.U8 desc[UR38][R4.64+0x29], R45 ;  /* 0x0000292d0400b986 */ /* 0x0001e2000c101126 */
[----:B------:R-:W-:Y:S05]  /*3000*/  @P4 BRA `(.L_x_80) ;  /* 0x00000000000c4947 */ /* 0x000fea0003800000 */
[----:B------:R-:W2:Y:S02]  /*3010*/  LDG.E.U8 R97, desc[UR38][R10.64+0x28] ;  /* 0x000028260a617981 */ /* 0x000ea4000c1e1100 */
[----:B--2---:R-:W-:-:S05]  /*3020*/  PRMT R13, R97, 0x8880, RZ ;  /* 0x00008880610d7816 */ /* 0x004fca00000000ff */
[----:B------:R-:W-:-:S07]  /*3030*/  IMAD R22, R13, R90, RZ ;  /* 0x0000005a0d167224 */ /* 0x000fce00078e02ff */
.L_x_80:
[----:B------:R-:W-:Y:S05]  /*3040*/  BSYNC B1 ;  /* 0x0000000000017941 */ /* 0x000fea0003800000 */
.L_x_79:
        /* <DEDUP_REMOVED lines=10> */
.L_x_82:
[----:B------:R-:W-:Y:S05]  /*30f0*/  BSYNC B1 ;  /* 0x0000000000017941 */ /* 0x000fea0003800000 */
.L_x_81:
[----:B------:R-:W-:Y:S01]  /*3100*/  @!P2 IMAD R47, R47, R23, R22 ;  /* 0x000000172f2fa224 */ /* 0x000fe200078e0216 */
[----:B------:R-:W-:Y:S04]  /*3110*/  BSSY B1, `(.L_x_83) ;  /* 0x0000006000017945 */ /* 0x000fe80003800000 */
[----:B------:R0:W-:Y:S01]  /*3120*/  @!P2 STG.E.U8 desc[UR38][R6.64+0x29], R47 ;  /* 0x0000292f0600a986 */ /* 0x0001e2000c101126 */
[----:B------:R-:W-:Y:S05]  /*3130*/  @P3 BRA `(.L_x_84) ;  /* 0x00000000000c3947 */ /* 0x000fea0003800000 */
[----:B------:R-:W2:Y:S02]  /*3140*/  LDG.E.U8 R97, desc[UR38][R8.64+0x30] ;  /* 0x0000302608617981 */ /* 0x000ea4000c1e1100 */
[----:B--2---:R-:W-:-:S05]  /*3150*/  PRMT R13, R97, 0x8880, RZ ;  /* 0x00008880610d7816 */ /* 0x004fca00000000ff */
[----:B------:R-:W-:-:S07]  /*3160*/  IMAD R22, R13, R90, RZ ;  /* 0x0000005a0d167224 */ /* 0x000fce00078e02ff */
.L_x_84:
[----:B------:R-:W-:Y:S05]  /*3170*/  BSYNC B1 ;  /* 0x0000000000017941 */ /* 0x000fea0003800000 */
.L_x_83:
[----:B--2---:R-:W-:Y:S01]  /*3180*/  @!P3 IMAD R13, R48, R23, R22 ;  /* 0x00000017300db224 */ /* 0x004fe200078e0216 */
[----:B------:R-:W-:Y:S04]  /*3190*/  BSSY B1, `(.L_x_85) ;  /* 0x0000006000017945 */ /* 0x000fe80003800000 */
[----:B------:R2:W-:Y:S01]  /*31a0*/  @!P3 STG.E.U8 desc[UR38][R4.64+0x30], R13 ;  /* 0x0000300d0400b986 */ /* 0x0005e2000c101126 */
[----:B------:R-:W-:Y:S05]  /*31b0*/  @P4 BRA `(.L_x_86) ;  /* 0x00000000000c4947 */ /* 0x000fea0003800000 */
[----:B------:R-:W2:Y:S02]  /*31c0*/  LDG.E.U8 R97, desc[UR38][R8.64+0x31] ;  /* 0x0000312608617981 */ /* 0x000ea4000c1e1100 */
[----:B--2---:R-:W-:-:S05]  /*31d0*/  PRMT R13, R97, 0x8880, RZ ;  /* 0x00008880610d7816 */ /* 0x004fca00000000ff */
[----:B------:R-:W-:-:S07]  /*31e0*/  IMAD R22, R13, R90, RZ ;  /* 0x0000005a0d167224 */ /* 0x000fce00078e02ff */
.L_x_86:
[----:B------:R-:W-:Y:S05]  /*31f0*/  BSYNC B1 ;  /* 0x0000000000017941 */ /* 0x000fea0003800000 */
.L_x_85:
        /* <DEDUP_REMOVED lines=10> */
.L_x_88:
[----:B------:R-:W-:Y:S05]  /*32a0*/  BSYNC B1 ;  /* 0x0000000000017941 */ /* 0x000fea0003800000 */
.L_x_87:
[----:B--2---:R-:W-:Y:S01]  /*32b0*/  @!P2 IMAD R13, R50, R23, R22 ;  /* 0x00000017320da224 */ /* 0x004fe200078e0216 */
[----:B------:R-:W-:Y:S04]  /*32c0*/  BSSY B1, `(.L_x_89) ;  /* 0x0000006000017945 */ /* 0x000fe80003800000 */
[----:B------:R2:W-:Y:S01]  /*32d0*/  @!P2 STG.E.U8 desc[UR38][R6.64+0x30], R13 ;  /* 0x0000300d0600a986 */ /* 0x0005e2000c101126 */
[----:B------:R-:W-:Y:S05]  /*32e0*/  @P3 BRA `(.L_x_90) ;  /* 0x00000000000c3947 */ /* 0x000fea0003800000 */
[----:B------:R-:W2:Y:S02]  /*32f0*/  LDG.E.U8 R97, desc[UR38][R10.64+0x31] ;  /* 0x000031260a617981 */ /* 0x000ea4000c1e1100 */
[----:B--2---:R-:W-:-:S05]  /*3300*/  PRMT R13, R97, 0x8880, RZ ;  /* 0x00008880610d7816 */ /* 0x004fca00000000ff */
[----:B------:R-:W-:-:S07]  /*3310*/  IMAD R22, R13, R90, RZ ;  /* 0x0000005a0d167224 */ /* 0x000fce00078e02ff */
.L_x_90:
[----:B------:R-:W-:Y:S05]  /*3320*/  BSYNC B1 ;  /* 0x0000000000017941 */ /* 0x000fea0003800000 */
.L_x_89:
[----:B------:R-:W-:Y:S01]  /*3330*/  @!P3 IMAD R51, R51, R23, R22 ;  /* 0x000000173333b224 */ /* 0x000fe200078e0216 */
[----:B------:R-:W-:Y:S04]  /*3340*/  BSSY B1, `(.L_x_91) ;  /* 0x0000006000017945 */ /* 0x000fe80003800000 */
[----:B------:R0:W-:Y:S01]  /*3350*/  @!P3 STG.E.U8 desc[UR38][R6.64+0x31], R51 ;  /* 0x000031330600b986 */ /* 0x0001e2000c101126 */
[----:B------:R-:W-:Y:S05]  /*3360*/  @P4 BRA `(.L_x_92) ;  /* 0x00000000000c4947 */ /* 0x000fea0003800000 */
[----:B------:R-:W2:Y:S02]  /*3370*/  LDG.E.U8 R97, desc[UR38][R8.64+0x38] ;  /* 0x0000382608617981 */ /* 0x000ea4000c1e1100 */
[----:B--2---:R-:W-:-:S05]  /*3380*/  PRMT R13, R97, 0x8880, RZ ;  /* 0x00008880610d7816 */ /* 0x004fca00000000ff */
[----:B------:R-:W-:-:S07]  /*3390*/  IMAD R22, R13, R90, RZ ;  /* 0x0000005a0d167224 */ /* 0x000fce00078e02ff */
.L_x_92:
[----:B------:R-:W-:Y:S05]  /*33a0*/  BSYNC B1 ;  /* 0x0000000000017941 */ /* 0x000fea0003800000 */
.L_x_91:
        /* <DEDUP_REMOVED lines=10> */
.L_x_94:
[----:B------:R-:W-:Y:S05]  /*3450*/  BSYNC B1 ;  /* 0x0000000000017941 */ /* 0x000fea0003800000 */
.L_x_93:
[----:B------:R-:W-:Y:S01]  /*3460*/  @!P2 IMAD R53, R53, R23, R22 ;  /* 0x000000173535a224 */ /* 0x000fe200078e0216 */
[----:B------:R-:W-:Y:S04]  /*3470*/  BSSY B1, `(.L_x_95) ;  /* 0x0000006000017945 */ /* 0x000fe80003800000 */
[----:B------:R0:W-:Y:S01]  /*3480*/  @!P2 STG.E.U8 desc[UR38][R4.64+0x39], R53 ;  /* 0x000039350400a986 */ /* 0x0001e2000c101126 */
[----:B------:R-:W-:Y:S05]  /*3490*/  @P3 BRA `(.L_x_96) ;  /* 0x00000000000c3947 */ /* 0x000fea0003800000 */
[----:B------:R-:W2:Y:S02]  /*34a0*/  LDG.E.U8 R97, desc[UR38][R10.64+0x38] ;  /* 0x000038260a617981 */ /* 0x000ea4000c1e1100 */
[----:B--2---:R-:W-:-:S05]  /*34b0*/  PRMT R13, R97, 0x8880, RZ ;  /* 0x00008880610d7816 */ /* 0x004fca00000000ff */
[----:B------:R-:W-:-:S07]  /*34c0*/  IMAD R22, R13, R90, RZ ;  /* 0x0000005a0d167224 */ /* 0x000fce00078e02ff */
.L_x_96:
[----:B------:R-:W-:Y:S05]  /*34d0*/  BSYNC B1 ;  /* 0x0000000000017941 */ /* 0x000fea0003800000 */
.L_x_95:
[----:B--2---:R-:W-:Y:S01]  /*34e0*/  @!P3 IMAD R13, R54, R23, R22 ;  /* 0x00000017360db224 */ /* 0x004fe200078e0216 */
[----:B------:R-:W-:Y:S04]  /*34f0*/  BSSY B1, `(.L_x_97) ;  /* 0x0000006000017945 */ /* 0x000fe80003800000 */
[----:B------:R2:W-:Y:S01]  /*3500*/  @!P3 STG.E.U8 desc[UR38][R6.64+0x38], R13 ;  /* 0x0000380d0600b986 */ /* 0x0005e2000c101126 */
[----:B------:R-:W-:Y:S05]  /*3510*/  @P4 BRA `(.L_x_98) ;  /* 0x00000000000c4947 */ /* 0x000fea0003800000 */
[----:B------:R-:W2:Y:S02]  /*3520*/  LDG.E.U8 R97, desc[UR38][R10.64+0x39] ;  /* 0x000039260a617981 */ /* 0x000ea4000c1e1100 */
[----:B--2---:R-:W-:-:S05]  /*3530*/  PRMT R13, R97, 0x8880, RZ ;  /* 0x00008880610d7816 */ /* 0x004fca00000000ff */
[----:B------:R-:W-:-:S07]  /*3540*/  IMAD R22, R13, R90, RZ ;  /* 0x0000005a0d167224 */ /* 0x000fce00078e02ff */
.L_x_98:
[----:B------:R-:W-:Y:S05]  /*3550*/  BSYNC B1 ;  /* 0x0000000000017941 */ /* 0x000fea0003800000 */
.L_x_97:
        /* <DEDUP_REMOVED lines=10> */
.L_x_100:
[----:B------:R-:W-:Y:S05]  /*3600*/  BSYNC B1 ;  /* 0x0000000000017941 */ /* 0x000fea0003800000 */
.L_x_99:
[----:B--2---:R-:W-:Y:S01]  /*3610*/  @!P2 IMAD R13, R56, R23, R22 ;  /* 0x00000017380da224 */ /* 0x004fe200078e0216 */
[----:B------:R-:W-:Y:S04]  /*3620*/  BSSY B1, `(.L_x_101) ;  /* 0x0000006000017945 */ /* 0x000fe80003800000 */
[----:B------:R2:W-:Y:S01]  /*3630*/  @!P2 STG.E.U8 desc[UR38][R4.64+0x40], R13 ;  /* 0x0000400d0400a986 */ /* 0x0005e2000c101126 */
[----:B------:R-:W-:Y:S05]  /*3640*/  @P3 BRA `(.L_x_102) ;  /* 0x00000000000c3947 */ /* 0x000fea0003800000 */
[----:B------:R-:W2:Y:S02]  /*3650*/  LDG.E.U8 R97, desc[UR38][R8.64+0x41] ;  /* 0x0000412608617981 */ /* 0x000ea4000c1e1100 */
[----:B--2---:R-:W-:-:S05]  /*3660*/  PRMT R13, R97, 0x8880, RZ ;  /* 0x00008880610d7816 */ /* 0x004fca00000000ff */
[----:B------:R-:W-:-:S07]  /*3670*/  IMAD R22, R13, R90, RZ ;  /* 0x0000005a0d167224 */ /* 0x000fce00078e02ff */
.L_x_102:
[----:B------:R-:W-:Y:S05]  /*3680*/  BSYNC B1 ;  /* 0x0000000000017941 */ /* 0x000fea0003800000 */
.L_x_101:
[----:B------:R-:W-:Y:S01]  /*3690*/  @!P3 IMAD R57, R57, R23, R22 ;  /* 0x000000173939b224 */ /* 0x000fe200078e0216 */
[----:B------:R-:W-:Y:S04]  /*36a0*/  BSSY B1, `(.L_x_103) ;  /* 0x0000006000017945 */ /* 0x000fe80003800000 */
[----:B------:R0:W-:Y:S01]  /*36b0*/  @!P3 STG.E.U8 desc[UR38][R4.64+0x41], R57 ;  /* 0x000041390400b986 */ /* 0x0001e2000c101126 */
[----:B------:R-:W-:Y:S05]  /*36c0*/  @P4 BRA `(.L_x_104) ;  /* 0x00000000000c4947 */ /* 0x000fea0003800000 */
[----:B------:R-:W2:Y:S02]  /*36d0*/  LDG.E.U8 R97, desc[UR38][R10.64+0x40] ;  /* 0x000040260a617981 */ /* 0x000ea4000c1e1100 */
[----:B--2---:R-:W-:-:S05]  /*36e0*/  PRMT R13, R97, 0x8880, RZ ;  /* 0x00008880610d7816 */ /* 0x004fca00000000ff */
[----:B------:R-:W-:-:S07]  /*36f0*/  IMAD R22, R13, R90, RZ ;  /* 0x0000005a0d167224 */ /* 0x000fce00078e02ff */
.L_x_104:
[----:B------:R-:W-:Y:S05]  /*3700*/  BSYNC B1 ;  /* 0x0000000000017941 */ /* 0x000fea0003800000 */
.L_x_103:
        /* <DEDUP_REMOVED lines=10> */
.L_x_106:
[----:B------:R-:W-:Y:S05]  /*37b0*/  BSYNC B1 ;  /* 0x0000000000017941 */ /* 0x000fea0003800000 */
.L_x_105:
[----:B------:R-:W-:Y:S01]  /*37c0*/  @!P2 IMAD R59, R59, R23, R22 ;  /* 0x000000173b3ba224 */ /* 0x000fe200078e0216 */
[----:B------:R-:W-:Y:S04]  /*37d0*/  BSSY B1, `(.L_x_107) ;  /* 0x0000006000017945 */ /* 0x000fe80003800000 */
[----:B------:R0:W-:Y:S01]  /*37e0*/  @!P2 STG.E.U8 desc[UR38][R6.64+0x41], R59 ;  /* 0x0000413b0600a986 */ /* 0x0001e2000c101126 */
[----:B------:R-:W-:Y:S05]  /*37f0*/  @P3 BRA `(.L_x_108) ;  /* 0x00000000000c3947 */ /* 0x000fea0003800000 */
[----:B------:R-:W2:Y:S02]  /*3800*/  LDG.E.U8 R97, desc[UR38][R8.64+0x48] ;  /* 0x0000482608617981 */ /* 0x000ea4000c1e1100 */
[----:B--2---:R-:W-:-:S05]  /*3810*/  PRMT R13, R97, 0x8880, RZ ;  /* 0x00008880610d7816 */ /* 0x004fca00000000ff */
[----:B------:R-:W-:-:S07]  /*3820*/  IMAD R22, R13, R90, RZ ;  /* 0x0000005a0d167224 */ /* 0x000fce00078e02ff */
.L_x_108:
[----:B------:R-:W-:Y:S05]  /*3830*/  BSYNC B1 ;  /* 0x0000000000017941 */ /* 0x000fea0003800000 */
.L_x_107:
[----:B--2---:R-:W-:Y:S01]  /*3840*/  @!P3 IMAD R13, R60, R23, R22 ;  /* 0x000000173c0db224 */ /* 0x004fe200078e0216 */
[----:B------:R-:W-:Y:S04]  /*3850*/  BSSY B1, `(.L_x_109) ;  /* 0x0000006000017945 */ /* 0x000fe80003800000 */
[----:B------:R2:W-:Y:S01]  /*3860*/  @!P3 STG.E.U8 desc[UR38][R4.64+0x48], R13 ;  /* 0x0000480d0400b986 */ /* 0x0005e2000c101126 */
[----:B------:R-:W-:Y:S05]  /*3870*/  @P4 BRA `(.L_x_110) ;  /* 0x00000000000c4947 */ /* 0x000fea0003800000 */
[----:B------:R-:W2:Y:S02]  /*3880*/  LDG.E.U8 R97, desc[UR38][R8.64+0x49] ;  /* 0x0000492608617981 */ /* 0x000ea4000c1e1100 */
[----:B--2---:R-:W-:-:S05]  /*3890*/  PRMT R13, R97, 0x8880, RZ ;  /* 0x00008880610d7816 */ /* 0x004fca00000000ff */
[----:B------:R-:W-:-:S07]  /*38a0*/  IMAD R22, R13, R90, RZ ;  /* 0x0000005a0d167224 */ /* 0x000fce00078e02ff */
.L_x_110:
[----:B------:R-:W-:Y:S05]  /*38b0*/  BSYNC B1 ;  /* 0x0000000000017941 */ /* 0x000fea0003800000 */
.L_x_109:
        /* <DEDUP_REMOVED lines=10> */
.L_x_112:
[----:B------:R-:W-:Y:S05]  /*3960*/  BSYNC B1 ;  /* 0x0000000000017941 */ /* 0x000fea0003800000 */
.L_x_111:
[----:B--2---:R-:W-:Y:S01]  /*3970*/  @!P2 IMAD R13, R62, R23, R22 ;  /* 0x000000173e0da224 */ /* 0x004fe200078e0216 */
[----:B------:R-:W-:Y:S04]  /*3980*/  BSSY B1, `(.L_x_113) ;  /* 0x0000006000017945 */ /* 0x000fe80003800000 */
[----:B------:R2:W-:Y:S01]  /*3990*/  @!P2 STG.E.U8 desc[UR38][R6.64+0x48], R13 ;  /* 0x0000480d0600a986 */ /* 0x0005e2000c101126 */
[----:B------:R-:W-:Y:S05]  /*39a0*/  @P3 BRA `(.L_x_114) ;  /* 0x00000000000c3947 */ /* 0x000fea0003800000 */
[----:B------:R-:W2:Y:S02]  /*39b0*/  LDG.E.U8 R97, desc[UR38][R10.64+0x49] ;  /* 0x000049260a617981 */ /* 0x000ea4000c1e1100 */
[----:B--2---:R-:W-:-:S05]  /*39c0*/  PRMT R13, R97, 0x8880, RZ ;  /* 0x00008880610d7816 */ /* 0x004fca00000000ff */
[----:B------:R-:W-:-:S07]  /*39d0*/  IMAD R22, R13, R90, RZ ;  /* 0x0000005a0d167224 */ /* 0x000fce00078e02ff */
.L_x_114:
[----:B------:R-:W-:Y:S05]  /*39e0*/  BSYNC B1 ;  /* 0x0000000000017941 */ /* 0x000fea0003800000 */
.L_x_113:
[----:B------:R-:W-:Y:S01]  /*39f0*/  @!P3 IMAD R63, R63, R23, R22 ;  /* 0x000000173f3fb224 */ /* 0x000fe200078e0216 */
[----:B------:R-:W-:Y:S04]  /*3a00*/  BSSY B1, `(.L_x_115) ;  /* 0x0000006000017945 */ /* 0x000fe80003800000 */
[----:B------:R0:W-:Y:S01]  /*3a10*/  @!P3 STG.E.U8 desc[UR38][R6.64+0x49], R63 ;  /* 0x0000493f0600b986 */ /* 0x0001e2000c101126 */
[----:B------:R-:W-:Y:S05]  /*3a20*/  @P4 BRA `(.L_x_116) ;  /* 0x00000000000c4947 */ /* 0x000fea0003800000 */
[----:B------:R-:W2:Y:S02]  /*3a30*/  LDG.E.U8 R97, desc[UR38][R8.64+0x50] ;  /* 0x0000502608617981 */ /* 0x000ea4000c1e1100 */
[----:B--2---:R-:W-:-:S05]  /*3a40*/  PRMT R13, R97, 0x8880, RZ ;  /* 0x00008880610d7816 */ /* 0x004fca00000000ff */
[----:B------:R-:W-:-:S07]  /*3a50*/  IMAD R22, R13, R90, RZ ;  /* 0x0000005a0d167224 */ /* 0x000fce00078e02ff */
.L_x_116:
[----:B------:R-:W-:Y:S05]  /*3a60*/  BSYNC B1 ;  /* 0x0000000000017941 */ /* 0x000fea0003800000 */
.L_x_115:
        /* <DEDUP_REMOVED lines=10> */
.L_x_118:
[----:B------:R-:W-:Y:S05]  /*3b10*/  BSYNC B1 ;  /* 0x0000000000017941 */ /* 0x000fea0003800000 */
.L_x_117:
[----:B------:R-:W-:Y:S01]  /*3b20*/  @!P2 IMAD R65, R65, R23, R22 ;  /* 0x000000174141a224 */ /* 0x000fe200078e0216 */
[----:B------:R-:W-:Y:S04]  /*3b30*/  BSSY B1, `(.L_x_119) ;  /* 0x0000006000017945 */ /* 0x000fe80003800000 */
[----:B------:R0:W-:Y:S01]  /*3b40*/  @!P2 STG.E.U8 desc[UR38][R4.64+0x51], R65 ;  /* 0x000051410400a986 */ /* 0x0001e2000c101126 */
[----:B------:R-:W-:Y:S05]  /*3b50*/  @P3 BRA `(.L_x_120) ;  /* 0x00000000000c3947 */ /* 0x000fea0003800000 */
[----:B------:R-:W2:Y:S02]  /*3b60*/  LDG.E.U8 R97, desc[UR38][R10.64+0x50] ;  /* 0x000050260a617981 */ /* 0x000ea4000c1e1100 */
[----:B--2---:R-:W-:-:S05]  /*3b70*/  PRMT R13, R97, 0x8880, RZ ;  /* 0x00008880610d7816 */ /* 0x004fca00000000ff */
[----:B------:R-:W-:-:S07]  /*3b80*/  IMAD R22, R13, R90, RZ ;  /* 0x0000005a0d167224 */ /* 0x000fce00078e02ff */
.L_x_120:
[----:B------:R-:W-:Y:S05]  /*3b90*/  BSYNC B1 ;  /* 0x0000000000017941 */ /* 0x000fea0003800000 */
.L_x_119:
[----:B--2---:R-:W-:Y:S01]  /*3ba0*/  @!P3 IMAD R13, R66, R23, R22 ;  /* 0x00000017420db224 */ /* 0x004fe200078e0216 */
[----:B------:R-:W-:Y:S04]  /*3bb0*/  BSSY B1, `(.L_x_121) ;  /* 0x0000006000017945 */ /* 0x000fe80003800000 */
[----:B------:R2:W-:Y:S01]  /*3bc0*/  @!P3 STG.E.U8 desc[UR38][R6.64+0x50], R13 ;  /* 0x0000500d0600b986 */ /* 0x0005e2000c101126 */
[----:B------:R-:W-:Y:S05]  /*3bd0*/  @P4 BRA `(.L_x_122) ;  /* 0x00000000000c4947 */ /* 0x000fea0003800000 */
[----:B------:R-:W2:Y:S02]  /*3be0*/  LDG.E.U8 R97, desc[UR38][R10.64+0x51] ;  /* 0x000051260a617981 */ /* 0x000ea4000c1e1100 */
[----:B--2---:R-:W-:-:S05]  /*3bf0*/  PRMT R13, R97, 0x8880, RZ ;  /* 0x00008880610d7816 */ /* 0x004fca00000000ff */
[----:B------:R-:W-:-:S07]  /*3c00*/  IMAD R22, R13, R90, RZ ;  /* 0x0000005a0d167224 */ /* 0x000fce00078e02ff */
.L_x_122:
[----:B------:R-:W-:Y:S05]  /*3c10*/  BSYNC B1 ;  /* 0x0000000000017941 */ /* 0x000fea0003800000 */
.L_x_121:
        /* <DEDUP_REMOVED lines=10> */
.L_x_124:
[----:B------:R-:W-:Y:S05]  /*3cc0*/  BSYNC B1 ;  /* 0x0000000000017941 */ /* 0x000fea0003800000 */
.L_x_123:
[----:B--2---:R-:W-:Y:S01]  /*3cd0*/  @!P2 IMAD R13, R68, R23, R22 ;  /* 0x00000017440da224 */ /* 0x004fe200078e0216 */
[----:B------:R-:W-:Y:S04]  /*3ce0*/  BSSY B1, `(.L_x_125) ;  /* 0x0000006000017945 */ /* 0x000fe80003800000 */
[----:B------:R2:W-:Y:S01]  /*3cf0*/  @!P2 STG.E.U8 desc[UR38][R4.64+0x58], R13 ;  /* 0x0000580d0400a986 */ /* 0x0005e2000c101126 */
[----:B------:R-:W-:Y:S05]  /*3d00*/  @P3 BRA `(.L_x_126) ;  /* 0x00000000000c3947 */ /* 0x000fea0003800000 */
[----:B------:R-:W2:Y:S02]  /*3d10*/  LDG.E.U8 R97, desc[UR38][R8.64+0x59] ;  /* 0x0000592608617981 */ /* 0x000ea4000c1e1100 */
[----:B--2---:R-:W-:-:S05]  /*3d20*/  PRMT R13, R97, 0x8880, RZ ;  /* 0x00008880610d7816 */ /* 0x004fca00000000ff */
[----:B------:R-:W-:-:S07]  /*3d30*/  IMAD R22, R13, R90, RZ ;  /* 0x0000005a0d167224 */ /* 0x000fce00078e02ff */
.L_x_126:
[----:B------:R-:W-:Y:S05]  /*3d40*/  BSYNC B1 ;  /* 0x0000000000017941 */ /* 0x000fea0003800000 */
.L_x_125:
[----:B------:R-:W-:Y:S01]  /*3d50*/  @!P3 IMAD R69, R69, R23, R22 ;  /* 0x000000174545b224 */ /* 0x000fe200078e0216 */
[----:B------:R-:W-:Y:S04]  /*3d60*/  BSSY B1, `(.L_x_127) ;  /* 0x0000006000017945 */ /* 0x000fe80003800000 */
[----:B------:R0:W-:Y:S01]  /*3d70*/  @!P3 STG.E.U8 desc[UR38][R4.64+0x59], R69 ;  /* 0x000059450400b986 */ /* 0x0001e2000c101126 */
[----:B------:R-:W-:Y:S05]  /*3d80*/  @P4 BRA `(.L_x_128) ;  /* 0x00000000000c4947 */ /* 0x000fea0003800000 */
[----:B------:R-:W2:Y:S02]  /*3d90*/  LDG.E.U8 R97, desc[UR38][R10.64+0x58] ;  /* 0x000058260a617981 */ /* 0x000ea4000c1e1100 */
[----:B--2---:R-:W-:-:S05]  /*3da0*/  PRMT R13, R97, 0x8880, RZ ;  /* 0x00008880610d7816 */ /* 0x004fca00000000ff */
[----:B------:R-:W-:-:S07]  /*3db0*/  IMAD R22, R13, R90, RZ ;  /* 0x0000005a0d167224 */ /* 0x000fce00078e02ff */
.L_x_128:
[----:B------:R-:W-:Y:S05]  /*3dc0*/  BSYNC B1 ;  /* 0x0000000000017941 */ /* 0x000fea0003800000 */
.L_x_127:
        /* <DEDUP_REMOVED lines=10> */
.L_x_130:
[----:B------:R-:W-:Y:S05]  /*3e70*/  BSYNC B1 ;  /* 0x0000000000017941 */ /* 0x000fea0003800000 */
.L_x_129:
[----:B------:R-:W-:Y:S01]  /*3e80*/  @!P2 IMAD R71, R71, R23, R22 ;  /* 0x000000174747a224 */ /* 0x000fe200078e0216 */
[----:B------:R-:W-:Y:S04]  /*3e90*/  BSSY B1, `(.L_x_131) ;  /* 0x0000006000017945 */ /* 0x000fe80003800000 */
[----:B------:R0:W-:Y:S01]  /*3ea0*/  @!P2 STG.E.U8 desc[UR38][R6.64+0x59], R71 ;  /* 0x000059470600a986 */ /* 0x0001e2000c101126 */
[----:B------:R-:W-:Y:S05]  /*3eb0*/  @P3 BRA `(.L_x_132) ;  /* 0x00000000000c3947 */ /* 0x000fea0003800000 */
[----:B------:R-:W2:Y:S02]  /*3ec0*/  LDG.E.U8 R97, desc[UR38][R8.64+0x60] ;  /* 0x0000602608617981 */ /* 0x000ea4000c1e1100 */
[----:B--2---:R-:W-:-:S05]  /*3ed0*/  PRMT R13, R97, 0x8880, RZ ;  /* 0x00008880610d7816 */ /* 0x004fca00000000ff */
[----:B------:R-:W-:-:S07]  /*3ee0*/  IMAD R22, R13, R90, RZ ;  /* 0x0000005a0d167224 */ /* 0x000fce00078e02ff */
.L_x_132:
[----:B------:R-:W-:Y:S05]  /*3ef0*/  BSYNC B1 ;  /* 0x0000000000017941 */ /* 0x000fea0003800000 */
.L_x_131:
[----:B--2---:R-:W-:Y:S01]  /*3f00*/  @!P3 IMAD R13, R72, R23, R22 ;  /* 0x00000017480db224 */ /* 0x004fe200078e0216 */
[----:B------:R-:W-:Y:S04]  /*3f10*/  BSSY B1, `(.L_x_133) ;  /* 0x0000006000017945 */ /* 0x000fe80003800000 */
[----:B------:R2:W-:Y:S01]  /*3f20*/  @!P3 STG.E.U8 desc[UR38][R4.64+0x60], R13 ;  /* 0x0000600d0400b986 */ /* 0x0005e2000c101126 */
[----:B------:R-:W-:Y:S05]  /*3f30*/  @P4 BRA `(.L_x_134) ;  /* 0x00000000000c4947 */ /* 0x000fea0003800000 */
[----:B------:R-:W2:Y:S02]  /*3f40*/  LDG.E.U8 R97, desc[UR38][R8.64+0x61] ;  /* 0x0000612608617981 */ /* 0x000ea4000c1e1100 */
[----:B--2---:R-:W-:-:S05]  /*3f50*/  PRMT R13, R97, 0x8880, RZ ;  /* 0x00008880610d7816 */ /* 0x004fca00000000ff */
[----:B------:R-:W-:-:S07]  /*3f60*/  IMAD R22, R13, R90, RZ ;  /* 0x0000005a0d167224 */ /* 0x000fce00078e02ff */
.L_x_134:
[----:B------:R-:W-:Y:S05]  /*3f70*/  BSYNC B1 ;  /* 0x0000000000017941 */ /* 0x000fea0003800000 */
.L_x_133:
        /* <DEDUP_REMOVED lines=10> */
.L_x_136:
[----:B------:R-:W-:Y:S05]  /*4020*/  BSYNC B1 ;  /* 0x0000000000017941 */ /* 0x000fea0003800000 */
.L_x_135:
[----:B--2---:R-:W-:Y:S01]  /*4030*/  @!P2 IMAD R13, R74, R23, R22 ;  /* 0x000000174a0da224 */ /* 0x004fe200078e0216 */
[----:B------:R-:W-:Y:S04]  /*4040*/  BSSY B1, `(.L_x_137) ;  /* 0x0000006000017945 */ /* 0x000fe80003800000 */
[----:B------:R2:W-:Y:S01]  /*4050*/  @!P2 STG.E.U8 desc[UR38][R6.64+0x60], R13 ;  /* 0x0000600d0600a986 */ /* 0x0005e2000c101126 */
[----:B------:R-:W-:Y:S05]  /*4060*/  @P3 BRA `(.L_x_138) ;  /* 0x00000000000c3947 */ /* 0x000fea0003800000 */
[----:B------:R-:W2:Y:S02]  /*4070*/  LDG.E.U8 R97, desc[UR38][R10.64+0x61] ;  /* 0x000061260a617981 */ /* 0x000ea4000c1e1100 */
[----:B--2---:R-:W-:-:S05]  /*4080*/  PRMT R13, R97, 0x8880, RZ ;  /* 0x00008880610d7816 */ /* 0x004fca00000000ff */
[----:B------:R-:W-:-:S07]  /*4090*/  IMAD R22, R13, R90, RZ ;  /* 0x0000005a0d167224 */ /* 0x000fce00078e02ff */
.L_x_138:
[----:B------:R-:W-:Y:S05]  /*40a0*/  BSYNC B1 ;  /* 0x0000000000017941 */ /* 0x000fea0003800000 */
.L_x_137:
[----:B------:R-:W-:Y:S01]  /*40b0*/  @!P3 IMAD R75, R75, R23, R22 ;  /* 0x000000174b4bb224 */ /* 0x000fe200078e0216 */
[----:B------:R-:W-:Y:S04]  /*40c0*/  BSSY B1, `(.L_x_139) ;  /* 0x0000006000017945 */ /* 0x000fe80003800000 */
[----:B------:R0:W-:Y:S01]  /*40d0*/  @!P3 STG.E.U8 desc[UR38][R6.64+0x61], R75 ;  /* 0x0000614b0600b986 */ /* 0x0001e2000c101126 */
[----:B------:R-:W-:Y:S05]  /*40e0*/  @P4 BRA `(.L_x_140) ;  /* 0x00000000000c4947 */ /* 0x000fea0003800000 */
[----:B------:R-:W2:Y:S02]  /*40f0*/  LDG.E.U8 R97, desc[UR38][R8.64+0x68] ;  /* 0x0000682608617981 */ /* 0x000ea4000c1e1100 */
[----:B--2---:R-:W-:-:S05]  /*4100*/  PRMT R13, R97, 0x8880, RZ ;  /* 0x00008880610d7816 */ /* 0x004fca00000000ff */
[----:B------:R-:W-:-:S07]  /*4110*/  IMAD R22, R13, R90, RZ ;  /* 0x0000005a0d167224 */ /* 0x000fce00078e02ff */
.L_x_140:
[----:B------:R-:W-:Y:S05]  /*4120*/  BSYNC B1 ;  /* 0x0000000000017941 */ /* 0x000fea0003800000 */
.L_x_139:
        /* <DEDUP_REMOVED lines=10> */
.L_x_142:
[----:B------:R-:W-:Y:S05]  /*41d0*/  BSYNC B1 ;  /* 0x0000000000017941 */ /* 0x000fea0003800000 */
.L_x_141:
[----:B------:R-:W-:Y:S01]  /*41e0*/  @!P2 IMAD R77, R77, R23, R22 ;  /* 0x000000174d4da224 */ /* 0x000fe200078e0216 */
[----:B------:R-:W-:Y:S04]  /*41f0*/  BSSY B1, `(.L_x_143) ;  /* 0x0000006000017945 */ /* 0x000fe80003800000 */
[----:B------:R0:W-:Y:S01]  /*4200*/  @!P2 STG.E.U8 desc[UR38][R4.64+0x69], R77 ;  /* 0x0000694d0400a986 */ /* 0x0001e2000c101126 */
[----:B------:R-:W-:Y:S05]  /*4210*/  @P3 BRA `(.L_x_144) ;  /* 0x00000000000c3947 */ /* 0x000fea0003800000 */
[----:B------:R-:W2:Y:S02]  /*4220*/  LDG.E.U8 R97, desc[UR38][R10.64+0x68] ;  /* 0x000068260a617981 */ /* 0x000ea4000c1e1100 */
[----:B--2---:R-:W-:-:S05]  /*4230*/  PRMT R13, R97, 0x8880, RZ ;  /* 0x00008880610d7816 */ /* 0x004fca00000000ff */
[----:B------:R-:W-:-:S07]  /*4240*/  IMAD R22, R13, R90, RZ ;  /* 0x0000005a0d167224 */ /* 0x000fce00078e02ff */
.L_x_144:
[----:B------:R-:W-:Y:S05]  /*4250*/  BSYNC B1 ;  /* 0x0000000000017941 */ /* 0x000fea0003800000 */
.L_x_143:
[----:B--2---:R-:W-:Y:S01]  /*4260*/  @!P3 IMAD R13, R78, R23, R22 ;  /* 0x000000174e0db224 */ /* 0x004fe200078e0216 */
[----:B------:R-:W-:Y:S04]  /*4270*/  BSSY B1, `(.L_x_145) ;  /* 0x0000006000017945 */ /* 0x000fe80003800000 */
[----:B------:R2:W-:Y:S01]  /*4280*/  @!P3 STG.E.U8 desc[UR38][R6.64+0x68], R13 ;  /* 0x0000680d0600b986 */ /* 0x0005e2000c101126 */
[----:B------:R-:W-:Y:S05]  /*4290*/  @P4 BRA `(.L_x_146) ;  /* 0x00000000000c4947 */ /* 0x000fea0003800000 */
[----:B------:R-:W2:Y:S02]  /*42a0*/  LDG.E.U8 R97, desc[UR38][R10.64+0x69] ;  /* 0x000069260a617981 */ /* 0x000ea4000c1e1100 */
[----:B--2---:R-:W-:-:S05]  /*42b0*/  PRMT R13, R97, 0x8880, RZ ;  /* 0x00008880610d7816 */ /* 0x004fca00000000ff */
[----:B------:R-:W-:-:S07]  /*42c0*/  IMAD R22, R13, R90, RZ ;  /* 0x0000005a0d167224 */ /* 0x000fce00078e02ff */
.L_x_146:
[----:B------:R-:W-:Y:S05]  /*42d0*/  BSYNC B1 ;  /* 0x0000000000017941 */ /* 0x000fea0003800000 */
.L_x_145:
        /* <DEDUP_REMOVED lines=10> */
.L_x_148:
[----:B------:R-:W-:Y:S05]  /*4380*/  BSYNC B1 ;  /* 0x0000000000017941 */ /* 0x000fea0003800000 */
.L_x_147:
[----:B--2---:R-:W-:Y:S01]  /*4390*/  @!P2 IMAD R13, R80, R23, R22 ;  /* 0x00000017500da224 */ /* 0x004fe200078e0216 */
[----:B------:R-:W-:Y:S04]  /*43a0*/  BSSY B1, `(.L_x_149) ;  /* 0x0000006000017945 */ /* 0x000fe80003800000 */
[----:B------:R2:W-:Y:S01]  /*43b0*/  @!P2 STG.E.U8 desc[UR38][R4.64+0x70], R13 ;  /* 0x0000700d0400a986 */ /* 0x0005e2000c101126 */
[----:B------:R-:W-:Y:S05]  /*43c0*/  @P3 BRA `(.L_x_150) ;  /* 0x00000000000c3947 */ /* 0x000fea0003800000 */
[----:B------:R-:W2:Y:S02]  /*43d0*/  LDG.E.U8 R97, desc[UR38][R8.64+0x71] ;  /* 0x0000712608617981 */ /* 0x000ea4000c1e1100 */
[----:B--2---:R-:W-:-:S05]  /*43e0*/  PRMT R13, R97, 0x8880, RZ ;  /* 0x00008880610d7816 */ /* 0x004fca00000000ff */
[----:B------:R-:W-:-:S07]  /*43f0*/  IMAD R22, R13, R90, RZ ;  /* 0x0000005a0d167224 */ /* 0x000fce00078e02ff */
.L_x_150:
[----:B------:R-:W-:Y:S05]  /*4400*/  BSYNC B1 ;  /* 0x0000000000017941 */ /* 0x000fea0003800000 */
.L_x_149:
[----:B------:R-:W-:Y:S01]  /*4410*/  @!P3 IMAD R81, R81, R23, R22 ;  /* 0x000000175151b224 */ /* 0x000fe200078e0216 */
[----:B------:R-:W-:Y:S04]  /*4420*/  BSSY B1, `(.L_x_151) ;  /* 0x0000006000017945 */ /* 0x000fe80003800000 */
[----:B------:R0:W-:Y:S01]  /*4430*/  @!P3 STG.E.U8 desc[UR38][R4.64+0x71], R81 ;  /* 0x000071510400b986 */ /* 0x0001e2000c101126 */
[----:B------:R-:W-:Y:S05]  /*4440*/  @P4 BRA `(.L_x_152) ;  /* 0x00000000000c4947 */ /* 0x000fea0003800000 */
[----:B------:R-:W2:Y:S02]  /*4450*/  LDG.E.U8 R97, desc[UR38][R10.64+0x70] ;  /* 0x000070260a617981 */ /* 0x000ea4000c1e1100 */
[----:B--2---:R-:W-:-:S05]  /*4460*/  PRMT R13, R97, 0x8880, RZ ;  /* 0x00008880610d7816 */ /* 0x004fca00000000ff */
[----:B------:R-:W-:-:S07]  /*4470*/  IMAD R22, R13, R90, RZ ;  /* 0x0000005a0d167224 */ /* 0x000fce00078e02ff */
.L_x_152:
[----:B------:R-:W-:Y:S05]  /*4480*/  BSYNC B1 ;  /* 0x0000000000017941 */ /* 0x000fea0003800000 */
.L_x_151:
[C---:B------:R-:W-:Y:S01]  /*4490*/  ISETP.LT.OR P2, PT, R3.reuse, 0x72, !P0 ;  /* 0x000000720300780c */ /* 0x040fe20004741670 */
[----:B--2---:R-:W-:Y:S01]  /*44a0*/  @!P4 IMAD R13, R82, R23, R22 ;  /* 0x00000017520dc224 */ /* 0x004fe200078e0216 */
[----:B------:R-:W-:Y:S01]  /*44b0*/  BSSY B1, `(.L_x_153) ;  /* 0x0000009000017945 */ /* 0x000fe20003800000 */
[C---:B------:R-:W-:Y:S02]  /*44c0*/  ISETP.LT.OR P3, PT, R3.reuse, 0x79, !P1 ;  /* 0x000000790300780c */ /* 0x040fe40004f61670 */
[C---:B------:R-:W-:Y:S01]  /*44d0*/  ISETP.LT.OR P1, PT, R3.reuse, 0x7a, !P1 ;  /* 0x0000007a0300780c */ /* 0x040fe20004f21670 */
[----:B------:R2:W-:Y:S01]  /*44e0*/  @!P4 STG.E.U8 desc[UR38][R6.64+0x70], R13 ;  /* 0x0000700d0600c986 */ /* 0x0005e2000c101126 */
[----:B------:R-:W-:-:S06]  /*44f0*/  ISETP.LT.OR P4, PT, R3, 0x79, !P0 ;  /* 0x000000790300780c */ /* 0x000fcc0004781670 */
[----:B------:R-:W-:Y:S07]  /*4500*/  @P2 BRA `(.L_x_154) ;  /* 0x00000000000c2947 */ /* 0x000fee0003800000 */
[----:B------:R-:W2:Y:S02]  /*4510*/  LDG.E.U8 R97, desc[UR38][R10.64+0x71] ;  /* 0x000071260a617981 */ /* 0x000ea4000c1e1100 */
[----:B--2---:R-:W-:-:S05]  /*4520*/  PRMT R13, R97, 0x8880, RZ ;  /* 0x00008880610d7816 */ /* 0x004fca00000000ff */
[----:B------:R-:W-:-:S07]  /*4530*/  IMAD R22, R13, R90, RZ ;  /* 0x0000005a0d167224 */ /* 0x000fce00078e02ff */
.L_x_154:
[----:B------:R-:W-:Y:S05]  /*4540*/  BSYNC B1 ;  /* 0x0000000000017941 */ /* 0x000fea0003800000 */
.L_x_153:
[----:B------:R-:W-:Y:S01]  /*4550*/  @!P2 IMAD R83, R83, R23, R22 ;  /* 0x000000175353a224 */ /* 0x000fe200078e0216 */
[----:B------:R-:W-:Y:S04]  /*4560*/  BSSY B1, `(.L_x_155) ;  /* 0x0000006000017945 */ /* 0x000fe80003800000 */
[----:B------:R0:W-:Y:S01]  /*4570*/  @!P2 STG.E.U8 desc[UR38][R6.64+0x71], R83 ;  /* 0x000071530600a986 */ /* 0x0001e2000c101126 */
[----:B------:R-:W-:Y:S05]  /*4580*/  @P3 BRA `(.L_x_156) ;  /* 0x00000000000c3947 */ /* 0x000fea0003800000 */
[----:B------:R-:W2:Y:S02]  /*4590*/  LDG.E.U8 R97, desc[UR38][R8.64+0x78] ;  /* 0x0000782608617981 */ /* 0x000ea4000c1e1100 */
[----:B--2---:R-:W-:-:S05]  /*45a0*/  PRMT R13, R97, 0x8880, RZ ;  /* 0x00008880610d7816 */ /* 0x004fca00000000ff */
[----:B------:R-:W-:-:S07]  /*45b0*/  IMAD R22, R13, R90, RZ ;  /* 0x0000005a0d167224 */ /* 0x000fce00078e02ff */
.L_x_156:
[----:B------:R-:W-:Y:S05]  /*45c0*/  BSYNC B1 ;  /* 0x0000000000017941 */ /* 0x000fea0003800000 */
.L_x_155:
[----:B--2---:R-:W-:Y:S01]  /*45d0*/  @!P3 IMAD R13, R84, R23, R22 ;  /* 0x00000017540db224 */ /* 0x004fe200078e0216 */
[----:B------:R-:W-:Y:S04]  /*45e0*/  BSSY B1, `(.L_x_157) ;  /* 0x0000006000017945 */ /* 0x000fe80003800000 */
[----:B------:R2:W-:Y:S01]  /*45f0*/  @!P3 STG.E.U8 desc[UR38][R4.64+0x78], R13 ;  /* 0x0000780d0400b986 */ /* 0x0005e2000c101126 */
[----:B------:R-:W-:Y:S05]  /*4600*/  @P1 BRA `(.L_x_158) ;  /* 0x00000000000c1947 */ /* 0x000fea0003800000 */
[----:B------:R-:W2:Y:S02]  /*4610*/  LDG.E.U8 R97, desc[UR38][R8.64+0x79] ;  /* 0x0000792608617981 */ /* 0x000ea4000c1e1100 */
[----:B--2---:R-:W-:-:S05]  /*4620*/  PRMT R13, R97, 0x8880, RZ ;  /* 0x00008880610d7816 */ /* 0x004fca00000000ff */
[----:B------:R-:W-:-:S07]  /*4630*/  IMAD R22, R13, R90, RZ ;  /* 0x0000005a0d167224 */ /* 0x000fce00078e02ff */
.L_x_158:
[----:B------:R-:W-:Y:S05]  /*4640*/  BSYNC B1 ;  /* 0x0000000000017941 */ /* 0x000fea0003800000 */
.L_x_157:
[----:B------:R-:W-:Y:S01]  /*4650*/  @!P1 IMAD R85, R85, R23, R22 ;  /* 0x0000001755559224 */ /* 0x000fe200078e0216 */
[----:B------:R-:W-:Y:S04]  /*4660*/  BSSY B1, `(.L_x_159) ;  /* 0x0000006000017945 */ /* 0x000fe80003800000 */
[----:B------:R0:W-:Y:S01]  /*4670*/  @!P1 STG.E.U8 desc[UR38][R4.64+0x79], R85 ;  /* 0x0000795504009986 */ /* 0x0001e2000c101126 */
[----:B------:R-:W-:Y:S05]  /*4680*/  @P4 BRA `(.L_x_160) ;  /* 0x00000000000c4947 */ /* 0x000fea0003800000 */
[----:B------:R-:W0:Y:S02]  /*4690*/  LDG.E.U8 R97, desc[UR38][R10.64+0x78] ;  /* 0x000078260a617981 */ /* 0x000e24000c1e1100 */
[----:B012-4-:R-:W-:-:S05]  /*46a0*/  PRMT R5, R97, 0x8880, RZ ;  /* 0x0000888061057816 */ /* 0x017fca00000000ff */
[----:B------:R-:W-:-:S07]  /*46b0*/  IMAD R22, R5, R90, RZ ;  /* 0x0000005a05167224 */ /* 0x000fce00078e02ff */
.L_x_160:
[----:B------:R-:W-:Y:S05]  /*46c0*/  BSYNC B1 ;  /* 0x0000000000017941 */ /* 0x000fea0003800000 */
.L_x_159:
[----:B012-4-:R-:W-:Y:S01]  /*46d0*/  @!P4 IMAD R5, R86, R23, R22 ;  /* 0x000000175605c224 */ /* 0x017fe200078e0216 */
[----:B------:R-:W-:Y:S01]  /*46e0*/  ISETP.LT.OR P0, PT, R3, 0x7a, !P0 ;  /* 0x0000007a0300780c */ /* 0x000fe20004701670 */
[----:B------:R-:W-:Y:S03]  /*46f0*/  BSSY B1, `(.L_x_161) ;  /* 0x0000006000017945 */ /* 0x000fe60003800000 */
[----:B------:R0:W-:Y:S09]  /*4700*/  @!P4 STG.E.U8 desc[UR38][R6.64+0x78], R5 ;  /* 0x000078050600c986 */ /* 0x0001f2000c101126 */
[----:B------:R-:W-:Y:S05]  /*4710*/  @P0 BRA `(.L_x_162) ;  /* 0x00000000000c0947 */ /* 0x000fea0003800000 */
[----:B------:R-:W2:Y:S02]  /*4720*/  LDG.E.U8 R97, desc[UR38][R10.64+0x79] ;  /* 0x000079260a617981 */ /* 0x000ea4000c1e1100 */
[----:B--2---:R-:W-:-:S05]  /*4730*/  PRMT R3, R97, 0x8880, RZ ;  /* 0x0000888061037816 */ /* 0x004fca00000000ff */
[----:B------:R-:W-:-:S07]  /*4740*/  IMAD R22, R3, R90, RZ ;  /* 0x0000005a03167224 */ /* 0x000fce00078e02ff */
.L_x_162:
[----:B------:R-:W-:Y:S05]  /*4750*/  BSYNC B1 ;  /* 0x0000000000017941 */ /* 0x000fea0003800000 */
.L_x_161:
[----:B------:R-:W-:Y:S01]  /*4760*/  IMAD R87, R87, R23, R22 ;  /* 0x0000001757577224 */ /* 0x000fe200078e0216 */
[----:B------:R-:W-:Y:S06]  /*4770*/  @P0 BRA `(.L_x_163) ;  /* 0x0000000c00100947 */ /* 0x000fec0003800000 */
[----:B------:R1:W-:Y:S01]  /*4780*/  STG.E.U8 desc[UR38][R6.64+0x79], R87 ;  /* 0x0000795706007986 */ /* 0x0003e2000c101126 */
[----:B------:R-:W-:Y:S05]  /*4790*/  BRA `(.L_x_163) ;  /* 0x0000000c00087947 */ /* 0x000fea0003800000 */
.L_x_34:
[C---:B------:R-:W-:Y:S02]  /*47a0*/  ISETP.GE.AND P1, PT, R101.reuse, 0x1, PT ;  /* 0x000000016500780c */ /* 0x040fe40003f26270 */
[----:B------:R-:W-:Y:S02]  /*47b0*/  ISETP.GE.AND P0, PT, R101, 0x9, PT ;  /* 0x000000096500780c */ /* 0x000fe40003f06270 */
[C---:B------:R-:W-:Y:S02]  /*47c0*/  ISETP.LT.OR P3, PT, R3.reuse, 0x1, !P1 ;  /* 0x000000010300780c */ /* 0x040fe40004f61670 */
[C---:B------:R-:W-:Y:S02]  /*47d0*/  ISETP.LT.OR P4, PT, R3.reuse, 0x2, !P1 ;  /* 0x000000020300780c */ /* 0x040fe40004f81670 */
[----:B------:R-:W-:-:S09]  /*47e0*/  ISETP.LT.OR P2, PT, R3, 0x1, !P0 ;  /* 0x000000010300780c */ /* 0x000fd20004741670 */
[-C--:B------:R-:W-:Y:S02]  /*47f0*/  @!P3 IMAD R9, R24, R23.reuse, RZ ;  /* 0x000000171809b224 */ /* 0x080fe400078e02ff */
[-C--:B------:R-:W-:Y:S02]  /*4800*/  @!P4 IMAD R25, R25, R23.reuse, RZ ;  /* 0x000000171919c224 */ /* 0x080fe400078e02ff */
[----:B------:R-:W-:Y:S01]  /*4810*/  @!P2 IMAD R11, R26, R23, RZ ;  /* 0x000000171a0ba224 */ /* 0x000fe200078e02ff */
[----:B------:R0:W-:Y:S01]  /*4820*/  @!P3 STG.E.U8 desc[UR38][R4.64], R9 ;  /* 0x000000090400b986 */ /* 0x0001e2000c101126 */
[----:B------:R-:W-:-:S03]  /*4830*/  ISETP.LT.OR P3, PT, R3, 0x2, !P0 ;  /* 0x000000020300780c */ /* 0x000fc60004761670 */
[----:B------:R-:W-:Y:S01]  /*4840*/  @!P4 STG.E.U8 desc[UR38][R4.64+0x1], R25 ;  /* 0x000001190400c986 */ /* 0x000fe2000c101126 */
[----:B------:R-:W-:-:S03]  /*4850*/  ISETP.LT.OR P4, PT, R3, 0x9, !P1 ;  /* 0x000000090300780c */ /* 0x000fc60004f81670 */
[----:B------:R1:W-:Y:S01]  /*4860*/  @!P2 STG.E.U8 desc[UR38][R6.64], R11 ;  /* 0x0000000b0600a986 */ /* 0x0003e2000c101126 */
[----:B------:R-:W-:-:S05]  /*4870*/  ISETP.LT.OR P2, PT, R3, 0xa, !P1 ;  /* 0x0000000a0300780c */ /* 0x000fca0004f41670 */
[----:B------:R-:W-:-:S04]  /*4880*/  @!P3 IMAD R27, R27, R23, RZ ;  /* 0x000000171b1bb224 */ /* 0x000fc800078e02ff */
[-C--:B------:R-:W-:Y:S01]  /*4890*/  @!P4 IMAD R13, R28, R23.reuse, RZ ;  /* 0x000000171c0dc224 */ /* 0x080fe200078e02ff */
[----:B------:R-:W-:Y:S01]  /*48a0*/  @!P3 STG.E.U8 desc[UR38][R6.64+0x1], R27 ;  /* 0x0000011b0600b986 */ /* 0x000fe2000c101126 */
[----:B------:R-:W-:Y:S02]  /*48b0*/  ISETP.LT.OR P3, PT, R3, 0x9, !P0 ;  /* 0x000000090300780c */ /* 0x000fe40004761670 */
[----:B------:R-:W-:Y:S01]  /*48c0*/  @!P2 IMAD R29, R29, R23, RZ ;  /* 0x000000171d1da224 */ /* 0x000fe200078e02ff */
[----:B------:R2:W-:Y:S01]  /*48d0*/  @!P4 STG.E.U8 desc[UR38][R4.64+0x8], R13 ;  /* 0x0000080d0400c986 */ /* 0x0005e2000c101126 */
[----:B------:R-:W-:-:S03]  /*48e0*/  ISETP.LT.OR P4, PT, R3, 0xa, !P0 ;  /* 0x0000000a0300780c */ /* 0x000fc60004781670 */
[----:B------:R-:W-:Y:S01]  /*48f0*/  @!P2 STG.E.U8 desc[UR38][R4.64+0x9], R29 ;  /* 0x0000091d0400a986 */ /* 0x000fe2000c101126 */
[----:B------:R-:W-:-:S05]  /*4900*/  ISETP.LT.OR P2, PT, R3, 0x11, !P1 ;  /* 0x000000110300780c */ /* 0x000fca0004f41670 */
[----:B0-----:R-:W-:-:S04]  /*4910*/  @!P3 IMAD R9, R30, R23, RZ ;  /* 0x000000171e09b224 */ /* 0x001fc800078e02ff */
[-C--:B------:R-:W-:Y:S01]  /*4920*/  @!P4 IMAD R31, R31, R23.reuse, RZ ;  /* 0x000000171f1fc224 */ /* 0x080fe200078e02ff */
[----:B------:R0:W-:Y:S01]  /*4930*/  @!P3 STG.E.U8 desc[UR38][R6.64+0x8], R9 ;  /* 0x000008090600b986 */ /* 0x0001e2000c101126 */
[C---:B------:R-:W-:Y:S02]  /*4940*/  ISETP.LT.OR P3, PT, R3.reuse, 0x12, !P1 ;  /* 0x000000120300780c */ /* 0x040fe40004f61670 */
[----:B-1----:R-:W-:Y:S01]  /*4950*/  @!P2 IMAD R11, R32, R23, RZ ;  /* 0x00000017200ba224 */ /* 0x002fe200078e02ff */
[----:B------:R-:W-:Y:S01]  /*4960*/  @!P4 STG.E.U8 desc[UR38][R6.64+0x9], R31 ;  /* 0x0000091f0600c986 */ /* 0x000fe2000c101126 */
[----:B------:R-:W-:-:S03]  /*4970*/  ISETP.LT.OR P4, PT, R3, 0x11, !P0 ;  /* 0x000000110300780c */ /* 0x000fc60004781670 */
[----:B------:R1:W-:Y:S01]  /*4980*/  @!P2 STG.E.U8 desc[UR38][R4.64+0x10], R11 ;  /* 0x0000100b0400a986 */ /* 0x0003e2000c101126 */
[----:B------:R-:W-:-:S05]  /*4990*/  ISETP.LT.OR P2, PT, R3, 0x12, !P0 ;  /* 0x000000120300780c */ /* 0x000fca0004741670 */
[----:B------:R-:W-:-:S04]  /*49a0*/  @!P3 IMAD R33, R33, R23, RZ ;  /* 0x000000172121b224 */ /* 0x000fc800078e02ff */
[-C--:B--2---:R-:W-:Y:S01]  /*49b0*/  @!P4 IMAD R13, R34, R23.reuse, RZ ;  /* 0x00000017220dc224 */ /* 0x084fe200078e02ff */
        /* <DEDUP_REMOVED lines=138> */
[----:B------:R4:W-:Y:S01]  /*5260*/  @!P4 STG.E.U8 desc[UR38][R6.64+0x69], R79 ;  /* 0x0000694f0600c986 */ /* 0x0009e2000c101126 */
[----:B------:R-:W-:-:S03]  /*5270*/  ISETP.LT.OR P4, PT, R3, 0x71, !P0 ;  /* 0x000000710300780c */ /* 0x000fc60004781670 */
[----:B------:R4:W-:Y:S01]  /*5280*/  @!P2 STG.E.U8 desc[UR38][R4.64+0x70], R11 ;  /* 0x0000700b0400a986 */ /* 0x0009e2000c101126 */
[----:B------:R-:W-:-:S05]  /*5290*/  ISETP.LT.OR P2, PT, R3, 0x72, !P0 ;  /* 0x000000720300780c */ /* 0x000fca0004741670 */
[----:B------:R-:W-:-:S04]  /*52a0*/  @!P3 IMAD R81, R81, R23, RZ ;  /* 0x000000175151b224 */ /* 0x000fc800078e02ff */
[-C--:B--2---:R-:W-:Y:S01]  /*52b0*/  @!P4 IMAD R13, R82, R23.reuse, RZ ;  /* 0x00000017520dc224 */ /* 0x084fe200078e02ff */
[----:B------:R4:W-:Y:S01]  /*52c0*/  @!P3 STG.E.U8 desc[UR38][R4.64+0x71], R81 ;  /* 0x000071510400b986 */ /* 0x0009e2000c101126 */
[C---:B------:R-:W-:Y:S02]  /*52d0*/  ISETP.LT.OR P3, PT, R3.reuse, 0x79, !P1 ;  /* 0x000000790300780c */ /* 0x040fe40004f61670 */
[C---:B------:R-:W-:Y:S01]  /*52e0*/  ISETP.LT.OR P1, PT, R3.reuse, 0x7a, !P1 ;  /* 0x0000007a0300780c */ /* 0x040fe20004f21670 */
[----:B------:R4:W-:Y:S01]  /*52f0*/  @!P4 STG.E.U8 desc[UR38][R6.64+0x70], R13 ;  /* 0x0000700d0600c986 */ /* 0x0009e2000c101126 */
[----:B------:R-:W-:Y:S01]  /*5300*/  ISETP.LT.OR P4, PT, R3, 0x79, !P0 ;  /* 0x000000790300780c */ /* 0x000fe20004781670 */
[----:B------:R-:W-:Y:S01]  /*5310*/  @!P2 IMAD R83, R83, R23, RZ ;  /* 0x000000175353a224 */ /* 0x000fe200078e02ff */
[----:B------:R-:W-:-:S04]  /*5320*/  ISETP.LT.OR P0, PT, R3, 0x7a, !P0 ;  /* 0x0000007a0300780c */ /* 0x000fc80004701670 */
[----:B------:R4:W-:Y:S03]  /*5330*/  @!P2 STG.E.U8 desc[UR38][R6.64+0x71], R83 ;  /* 0x000071530600a986 */ /* 0x0009e6000c101126 */
[-C--:B------:R-:W-:Y:S02]  /*5340*/  @!P3 IMAD R3, R84, R23.reuse, RZ ;  /* 0x000000175403b224 */ /* 0x080fe400078e02ff */
[-C--:B------:R-:W-:Y:S02]  /*5350*/  @!P1 IMAD R85, R85, R23.reuse, RZ ;  /* 0x0000001755559224 */ /* 0x080fe400078e02ff */
[-C--:B0-----:R-:W-:Y:S01]  /*5360*/  @!P4 IMAD R9, R86, R23.reuse, RZ ;  /* 0x000000175609c224 */ /* 0x081fe200078e02ff */
[----:B------:R4:W-:Y:S01]  /*5370*/  @!P3 STG.E.U8 desc[UR38][R4.64+0x78], R3 ;  /* 0x000078030400b986 */ /* 0x0009e2000c101126 */
[----:B------:R-:W-:-:S03]  /*5380*/  @!P0 IMAD R87, R87, R23, RZ ;  /* 0x0000001757578224 */ /* 0x000fc600078e02ff */
[----:B------:R4:W-:Y:S04]  /*5390*/  @!P1 STG.E.U8 desc[UR38][R4.64+0x79], R85 ;  /* 0x0000795504009986 */ /* 0x0009e8000c101126 */
[----:B------:R4:W-:Y:S04]  /*53a0*/  @!P4 STG.E.U8 desc[UR38][R6.64+0x78], R9 ;  /* 0x000078090600c986 */ /* 0x0009e8000c101126 */
[----:B------:R4:W-:Y:S02]  /*53b0*/  @!P0 STG.E.U8 desc[UR38][R6.64+0x79], R87 ;  /* 0x0000795706008986 */ /* 0x0009e4000c101126 */
.L_x_163:
[----:B------:R-:W-:Y:S05]  /*53c0*/  BSYNC B0 ;  /* 0x0000000000007941 */ /* 0x000fea0003800000 */
.L_x_33:
[----:B------:R-:W-:Y:S01]  /*53d0*/  IADD3 R16, P0, R16, UR36, RZ ;  /* 0x0000002410107c10 */ /* 0x000fe2000ff1e0ff */
[----:B------:R-:W-:Y:S01]  /*53e0*/  ULDC.64 UR4, c[0x0][0x650] ;  /* 0x0001940000047ab9 */ /* 0x000fe20000000a00 */
[----:B----4-:R-:W-:Y:S01]  /*53f0*/  PRMT R3, RZ, 0x7610, R3 ;  /* 0x00007610ff037816 */ /* 0x010fe20000000003 */
[----:B------:R-:W-:Y:S01]  /*5400*/  IMAD.MOV.U32 R98, RZ, RZ, -0x1 ;  /* 0xffffffffff627424 */ /* 0x000fe200078e00ff */
[----:B------:R-:W-:Y:S01]  /*5410*/  IADD3.X R17, R17, UR42, RZ, P0, !PT ;  /* 0x0000002a11117c10 */ /* 0x000fe200087fe4ff */
[----:B------:R-:W-:Y:S01]  /*5420*/  IMAD.MOV.U32 R22, RZ, RZ, -0x1 ;  /* 0xffffffffff167424 */ /* 0x000fe200078e00ff */
[----:B------:R-:W-:-:S04]  /*5430*/  ISETP.GE.U32.AND P0, PT, R16, UR4, PT ;  /* 0x0000000410007c0c */ /* 0x000fc8000bf06070 */
[----:B------:R-:W-:-:S13]  /*5440*/  ISETP.GE.U32.AND.EX P0, PT, R17, UR5, PT, P0 ;  /* 0x0000000511007c0c */ /* 0x000fda000bf06100 */
[----:B------:R-:W-:Y:S05]  /*5450*/  @P0 BRA `(.L_x_164) ;  /* 0x0000000400500947 */ /* 0x000fea0003800000 */
[----:B------:R-:W2:Y:S01]  /*5460*/  LDC.64 R10, c[0x0][0x628] ;  /* 0x00018a00ff0a7b82 */ /* 0x000ea20000000a00 */
[----:B------:R-:W4:Y:S01]  /*5470*/  S2R R20, SR_CTAID.X ;  /* 0x0000000000147919 */ /* 0x000f220000002500 */
[----:B------:R-:W-:Y:S02]  /*5480*/  IMAD.MOV.U32 R8, RZ, RZ, R16 ;  /* 0x000000ffff087224 */ /* 0x000fe400078e0010 */
[----:B------:R-:W-:Y:S01]  /*5490*/  IMAD.MOV.U32 R9, RZ, RZ, R17 ;  /* 0x000000ffff097224 */ /* 0x000fe200078e0011 */
[----:B------:R-:W0:Y:S03]  /*54a0*/  S2R R21, SR_CTAID.Y ;  /* 0x0000000000157919 */ /* 0x000e260000002600 */
[----:B------:R-:W0:Y:S08]  /*54b0*/  LDC R0, c[0x0][0x630] ;  /* 0x00018c00ff007b82 */ /* 0x000e300000000800 */
[----:B------:R-:W0:Y:S01]  /*54c0*/  LDC.64 R14, c[0x0][0x620] ;  /* 0x00018800ff0e7b82 */ /* 0x000e220000000a00 */
[----:B--2---:R-:W-:-:S04]  /*54d0*/  ISETP.NE.U32.AND P0, PT, R10, RZ, PT ;  /* 0x000000ff0a00720c */ /* 0x004fc80003f05070 */
[----:B------:R-:W-:-:S13]  /*54e0*/  ISETP.NE.AND.EX P0, PT, R11, RZ, PT, P0 ;  /* 0x000000ff0b00720c */ /* 0x000fda0003f05300 */
[----:B0---4-:R-:W-:Y:S05]  /*54f0*/  @!P0 BRA `(.L_x_165) ;  /* 0x0000000000288947 */ /* 0x011fea0003800000 */
[----:B------:R-:W0:Y:S02]  /*5500*/  LDC R3, c[0x0][0x634] ;  /* 0x00018d00ff037b82 */ /* 0x000e240000000800 */
[----:B0-----:R-:W-:-:S05]  /*5510*/  IADD3 R3, P0, R16, R3, RZ ;  /* 0x0000000310037210 */ /* 0x001fca0007f1e0ff */
[----:B------:R-:W-:-:S04]  /*5520*/  IMAD.X R13, RZ, RZ, R17, P0 ;  /* 0x000000ffff0d7224 */ /* 0x000fc800000e0611 */
[----:B------:R-:W-:-:S04]  /*5530*/  IMAD.WIDE.U32 R4, R13, R10, RZ ;  /* 0x0000000a0d047225 */ /* 0x000fc800078e00ff */
[----:B-1-3--:R-:W-:-:S04]  /*5540*/  IMAD.WIDE.U32 R6, P0, R3, R11, R4 ;  /* 0x0000000b03067225 */ /* 0x00afc80007800004 */
[----:B------:R-:W-:-:S04]  /*5550*/  IMAD.WIDE.U32 R4, R3, R10, RZ ;  /* 0x0000000a03047225 */ /* 0x000fc800078e00ff */
[----:B------:R-:W-:Y:S01]  /*5560*/  IMAD.X R9, RZ, RZ, RZ, P0 ;  /* 0x000000ffff097224 */ /* 0x000fe200000e06ff */
[----:B------:R-:W-:Y:S01]  /*5570*/  IADD3 RZ, P0, R5, R6, RZ ;  /* 0x0000000605ff7210 */ /* 0x000fe20007f1e0ff */
[----:B------:R-:W-:-:S04]  /*5580*/  IMAD.MOV.U32 R8, RZ, RZ, R7 ;  /* 0x000000ffff087224 */ /* 0x000fc800078e0007 */
[----:B------:R-:W-:-:S08]  /*5590*/  IMAD.WIDE.U32.X R8, R13, R11, R8, P0 ;  /* 0x0000000b0d087225 */ /* 0x000fd000000e0408 */
.L_x_165:
[----:B------:R-:W0:Y:S01]  /*55a0*/  LDC.64 R28, c[0x0][0x640] ;  /* 0x00019000ff1c7b82 */ /* 0x000e220000000a00 */
[-CC-:B------:R-:W-:Y:S01]  /*55b0*/  SHF.R.U64 R22, R8, R0.reuse, R9.reuse ;  /* 0x0000000008167219 */ /* 0x180fe20000001209 */
[----:B------:R-:W-:Y:S01]  /*55c0*/  ULDC UR4, c[0x0][0x150] ;  /* 0x0000540000047ab9 */ /* 0x000fe20000000800 */
[----:B------:R-:W-:Y:S02]  /*55d0*/  SHF.R.U32.HI R0, RZ, R0, R9 ;  /* 0x00000000ff007219 */ /* 0x000fe40000011609 */
[----:B------:R-:W-:Y:S02]  /*55e0*/  IADD3 R3, P0, RZ, -R22, RZ ;  /* 0x80000016ff037210 */ /* 0x000fe40007f1e0ff */
[----:B-1-3--:R-:W-:Y:S01]  /*55f0*/  I2FP.F32.U32 R7, R20 ;  /* 0x0000001400077245 */ /* 0x00afe20000201000 */
[----:B------:R-:W1:Y:S02]  /*5600*/  LDC R6, c[0x0][0x618] ;  /* 0x00018600ff067b82 */ /* 0x000e640000000800 */
[----:B------:R-:W-:-:S02]  /*5610*/  IMAD.X R5, RZ, RZ, ~R0, P0 ;  /* 0x000000ffff057224 */ /* 0x000fc400000e0e00 */
[----:B------:R-:W-:Y:S01]  /*5620*/  FMUL R7, R7, UR4 ;  /* 0x0000000407077c20 */ /* 0x000fe20008400000 */
[----:B------:R-:W-:Y:S01]  /*5630*/  ULDC UR4, c[0x0][0x154] ;  /* 0x0000550000047ab9 */ /* 0x000fe20000000800 */
[-C--:B------:R-:W-:Y:S02]  /*5640*/  IMAD R0, R5, R14.reuse, RZ ;  /* 0x0000000e05007224 */ /* 0x080fe400078e02ff */
[----:B------:R-:W2:Y:S01]  /*5650*/  LDC R8, c[0x0][0x608] ;  /* 0x00018200ff087b82 */ /* 0x000ea20000000800 */
[C---:B------:R-:W-:Y:S01]  /*5660*/  IMAD.WIDE.U32 R4, R3.reuse, R14, R16 ;  /* 0x0000000e03047225 */ /* 0x040fe200078e0010 */
[----:B------:R-:W3:Y:S03]  /*5670*/  F2I.U32.TRUNC.NTZ R7, R7 ;  /* 0x0000000700077305 */ /* 0x000ee6000020f000 */
[----:B------:R-:W-:Y:S01]  /*5680*/  IMAD R3, R3, R15, R0 ;  /* 0x0000000f03037224 */ /* 0x000fe200078e0200 */
[----:B------:R-:W-:-:S02]  /*5690*/  I2FP.F32.U32 R0, R21 ;  /* 0x0000001500007245 */ /* 0x000fc40000201000 */
[----:B------:R-:W4:Y:S01]  /*56a0*/  LDC R26, c[0x0][0x658] ;  /* 0x00019600ff1a7b82 */ /* 0x000f220000000800 */
[----:B------:R-:W-:Y:S01]  /*56b0*/  IMAD.IADD R3, R5, 0x1, R3 ;  /* 0x0000000105037824 */ /* 0x000fe200078e0203 */
[----:B0-----:R-:W-:Y:S01]  /*56c0*/  ISETP.NE.U32.AND P0, PT, R28, RZ, PT ;  /* 0x000000ff1c00720c */ /* 0x001fe20003f05070 */
[----:B------:R-:W-:-:S03]  /*56d0*/  FMUL R0, R0, UR4 ;  /* 0x0000000400007c20 */ /* 0x000fc60008400000 */
[----:B------:R-:W-:Y:S01]  /*56e0*/  ISETP.NE.AND.EX P0, PT, R29, RZ, PT, P0 ;  /* 0x000000ff1d00720c */ /* 0x000fe20003f05300 */
[----:B------:R0:W0:Y:S01]  /*56f0*/  F2I.U32.TRUNC.NTZ R14, R0 ;  /* 0x00000000000e7305 */ /* 0x000022000020f000 */
[----:B------:R-:W0:Y:S01]  /*5700*/  LDC R9, c[0x0][0x144] ;  /* 0x00005100ff097b82 */ /* 0x000e220000000800 */
[-C--:B-1----:R-:W-:Y:S01]  /*5710*/  SHF.R.U64 R10, R4, R6.reuse, R3 ;  /* 0x00000006040a7219 */ /* 0x082fe20000001203 */
[----:B---3--:R-:W-:Y:S01]  /*5720*/  IMAD.MOV R7, RZ, RZ, -R7 ;  /* 0x000000ffff077224 */ /* 0x008fe200078e0a07 */
[----:B------:R-:W-:-:S05]  /*5730*/  SHF.R.U32.HI R3, RZ, R6, R3 ;  /* 0x00000006ff037219 */ /* 0x000fca0000011603 */
[----:B------:R-:W1:Y:S01]  /*5740*/  LDC R24, c[0x0][0x148] ;  /* 0x00005200ff187b82 */ /* 0x000e620000000800 */
[-CC-:B--2---:R-:W-:Y:S02]  /*5750*/  SHF.R.U64 R12, R10, R8.reuse, R3.reuse ;  /* 0x000000080a0c7219 */ /* 0x184fe40000001203 */
[----:B------:R-:W-:-:S05]  /*5760*/  SHF.R.U32.HI R3, RZ, R8, R3 ;  /* 0x00000008ff037219 */ /* 0x000fca0000011603 */
[----:B------:R-:W2:Y:S01]  /*5770*/  LDC R15, c[0x0][0x600] ;  /* 0x00018000ff0f7b82 */ /* 0x000ea20000000800 */
[-CC-:B----4-:R-:W-:Y:S02]  /*5780*/  SHF.R.U64 R13, R12, R26.reuse, R3.reuse ;  /* 0x0000001a0c0d7219 */ /* 0x190fe40000001203 */
[----:B------:R-:W-:-:S03]  /*5790*/  SHF.R.U32.HI R5, RZ, R26, R3 ;  /* 0x0000001aff057219 */ /* 0x000fc60000011603 */
[----:B------:R-:W-:Y:S02]  /*57a0*/  IMAD.MOV.U32 R4, RZ, RZ, R13 ;  /* 0x000000ffff047224 */ /* 0x000fe400078e000d */
[----:B------:R-:W3:Y:S01]  /*57b0*/  LDC R27, c[0x0][0x648] ;  /* 0x00019200ff1b7b82 */ /* 0x000ee20000000800 */
[----:B0-----:R-:W-:-:S07]  /*57c0*/  IMAD R25, R9, R7, R20 ;  /* 0x0000000709197224 */ /* 0x001fce00078e0214 */
[----:B------:R-:W0:Y:S08]  /*57d0*/  LDC R30, c[0x0][0x638] ;  /* 0x00018e00ff1e7b82 */ /* 0x000e300000000800 */
[----:B------:R-:W4:Y:S01]  /*57e0*/  LDC R31, c[0x0][0x610] ;  /* 0x00018400ff1f7b82 */ /* 0x000f220000000800 */
[----:B-1----:R-:W-:Y:S05]  /*57f0*/  @!P0 BRA `(.L_x_166) ;  /* 0x0000000000288947 */ /* 0x002fea0003800000 */
[----:B------:R-:W1:Y:S02]  /*5800*/  LDC R0, c[0x0][0x64c] ;  /* 0x00019300ff007b82 */ /* 0x000e640000000800 */
[----:B-1----:R-:W-:-:S05]  /*5810*/  IADD3 R3, P0, R13, R0, RZ ;  /* 0x000000000d037210 */ /* 0x002fca0007f1e0ff */
        /* <DEDUP_REMOVED lines=8> */
.L_x_166:
[----:B------:R-:W-:Y:S01]  /*58a0*/  ISETP.NE.AND P0, PT, R2, 0x1, PT ;  /* 0x000000010200780c */ /* 0x000fe20003f05270 */
[----:B------:R-:W-:Y:S01]  /*58b0*/  IMAD.MOV R14, RZ, RZ, -R14 ;  /* 0x000000ffff0e7224 */ /* 0x000fe200078e0a0e */
[----:B---3--:R-:W-:Y:S01]  /*58c0*/  SHF.R.U64 R0, R4, R27, R5 ;  /* 0x0000001b04007219 */ /* 0x008fe20000001205 */
[----:B--2---:R-:W-:Y:S01]  /*58d0*/  VIADD R5, R15, 0xffffffff ;  /* 0xffffffff0f057836 */ /* 0x004fe20000000000 */
[----:B------:R-:W-:-:S03]  /*58e0*/  LOP3.LUT R3, R12, R95, RZ, 0xc0, !PT ;  /* 0x0000005f0c037212 */ /* 0x000fc600078ec0ff */
[----:B------:R-:W-:Y:S01]  /*58f0*/  IMAD.MOV R4, RZ, RZ, -R0 ;  /* 0x000000ffff047224 */ /* 0x000fe200078e0a00 */
[----:B------:R-:W-:Y:S01]  /*5900*/  LOP3.LUT R10, R10, R5, RZ, 0xc0, !PT ;  /* 0x000000050a0a7212 */ /* 0x000fe200078ec0ff */
[----:B------:R-:W-:Y:S02]  /*5910*/  IMAD R0, R92, R0, R3 ;  /* 0x000000005c007224 */ /* 0x000fe400078e0203 */
[----:B0-----:R-:W-:Y:S02]  /*5920*/  IMAD R3, R4, R30, R13 ;  /* 0x0000001e04037224 */ /* 0x001fe400078e020d */
[----:B------:R-:W-:Y:S02]  /*5930*/  @P0 IMAD R25, R24, R14, R21 ;  /* 0x0000000e18190224 */ /* 0x000fe400078e0215 */
[----:B------:R-:W-:Y:S02]  /*5940*/  IMAD R5, R3, R15, R10 ;  /* 0x0000000f03057224 */ /* 0x000fe400078e020a */
[----:B----4-:R-:W-:-:S02]  /*5950*/  IMAD R0, R0, R31, R25 ;  /* 0x0000001f00007224 */ /* 0x010fc400078e0219 */
[----:B------:R-:W-:-:S03]  /*5960*/  IMAD.MOV.U32 R4, RZ, RZ, 0x1 ;  /* 0x00000001ff047424 */ /* 0x000fc600078e00ff */
[----:B------:R-:W-:Y:S02]  /*5970*/  SEL R98, R5, R0, !P0 ;  /* 0x0000000005627207 */ /* 0x000fe40004000000 */
[----:B------:R-:W-:Y:S02]  /*5980*/  PRMT R3, R4, 0x7610, R3 ;  /* 0x0000761004037816 */ /* 0x000fe40000000003 */
[----:B------:R-:W-:-:S07]  /*5990*/  SEL R0, R0, R5, !P0 ;  /* 0x0000000500007207 */ /* 0x000fce0004000000 */
.L_x_164:
[----:B------:R-:W-:Y:S01]  /*59a0*/  LOP3.LUT P0, RZ, R3, 0xff, RZ, 0xc0, !PT ;  /* 0x000000ff03ff7812 */ /* 0x000fe2000780c0ff */
[----:B------:R-:W-:-:S12]  /*59b0*/  IMAD.MOV.U32 R99, RZ, RZ, R0 ;  /* 0x000000ffff637224 */ /* 0x000fd800078e0000 */
[----:B------:R-:W-:Y:S05]  /*59c0*/  @P0 BRA `(.L_x_167) ;  /* 0xffffffbc00480947 */ /* 0x000fea000383ffff */
[----:B------:R-:W-:Y:S05]  /*59d0*/  EXIT ;  /* 0x000000000000794d */ /* 0x000fea0003800000 */
.L_x_8:
        /* <DEDUP_REMOVED lines=26> */
.L_x_169:
[----:B------:R-:W0:Y:S01]  /*5b80*/  LDC.64 R28, c[0x0][0x640] ;  /* 0x00019000ff1c7b82 */ /* 0x000e220000000a00 */
[-CC-:B------:R-:W-:Y:S01]  /*5b90*/  SHF.R.U64 R22, R14, R6.reuse, R15.reuse ;  /* 0x000000060e167219 */ /* 0x180fe2000000120f */
[----:B------:R-:W-:Y:S01]  /*5ba0*/  IMAD.MOV.U32 R30, RZ, RZ, 0x1 ;  /* 0x00000001ff1e7424 */ /* 0x000fe200078e00ff */
[----:B------:R-:W-:Y:S02]  /*5bb0*/  SHF.R.U32.HI R6, RZ, R6, R15 ;  /* 0x00000006ff067219 */ /* 0x000fe4000001160f */
[----:B------:R-:W-:-:S03]  /*5bc0*/  IADD3 R13, P0, RZ, -R22, RZ ;  /* 0x80000016ff0d7210 */ /* 0x000fc60007f1e0ff */
[----:B------:R-:W1:Y:S02]  /*5bd0*/  LDC R12, c[0x0][0x618] ;  /* 0x00018600ff0c7b82 */ /* 0x000e640000000800 */
[----:B------:R-:W-:-:S04]  /*5be0*/  IMAD.X R11, RZ, RZ, ~R6, P0 ;  /* 0x000000ffff0b7224 */ /* 0x000fc800000e0e06 */
[-C--:B------:R-:W-:Y:S02]  /*5bf0*/  IMAD R6, R11, R24.reuse, RZ ;  /* 0x000000180b067224 */ /* 0x080fe400078e02ff */
[----:B------:R-:W2:Y:S01]  /*5c00*/  LDC R14, c[0x0][0x608] ;  /* 0x00018200ff0e7b82 */ /* 0x000ea20000000800 */
[----:B------:R-:W-:-:S04]  /*5c10*/  IMAD.WIDE.U32 R10, R13, R24, R16 ;  /* 0x000000180d0a7225 */ /* 0x000fc800078e0010 */
[----:B------:R-:W-:-:S03]  /*5c20*/  IMAD R13, R13, R25, R6 ;  /* 0x000000190d0d7224 */ /* 0x000fc600078e0206 */
[----:B------:R-:W3:Y:S01]  /*5c30*/  LDC R27, c[0x0][0x658] ;  /* 0x00019600ff1b7b82 */ /* 0x000ee20000000800 */
[----:B------:R-:W-:Y:S01]  /*5c40*/  IMAD.IADD R11, R11, 0x1, R13 ;  /* 0x000000010b0b7824 */ /* 0x000fe200078e020d */
[----:B0-----:R-:W-:-:S04]  /*5c50*/  ISETP.NE.U32.AND P0, PT, R28, RZ, PT ;  /* 0x000000ff1c00720c */ /* 0x001fc80003f05070 */
[----:B------:R-:W-:Y:S02]  /*5c60*/  ISETP.NE.AND.EX P0, PT, R29, RZ, PT, P0 ;  /* 0x000000ff1d00720c */ /* 0x000fe40003f05300 */
[----:B------:R-:W0:Y:S01]  /*5c70*/  LDC R20, c[0x0][0x600] ;  /* 0x00018000ff147b82 */ /* 0x000e220000000800 */
[-CC-:B-1----:R-:W-:Y:S01]  /*5c80*/  SHF.R.U64 R8, R10, R12.reuse, R11.reuse ;  /* 0x0000000c0a087219 */ /* 0x182fe2000000120b */
[----:B------:R-:W-:Y:S01]  /*5c90*/  IMAD.MOV.U32 R10, RZ, RZ, -0x1 ;  /* 0xffffffffff0a7424 */ /* 0x000fe200078e00ff */
[----:B------:R-:W-:-:S05]  /*5ca0*/  SHF.R.U32.HI R11, RZ, R12, R11 ;  /* 0x0000000cff0b7219 */ /* 0x000fca000001160b */
[----:B------:R-:W1:Y:S01]  /*5cb0*/  LDC R24, c[0x0][0x648] ;  /* 0x00019200ff187b82 */ /* 0x000e620000000800 */
[-CC-:B--2---:R-:W-:Y:S02]  /*5cc0*/  SHF.R.U64 R21, R8, R14.reuse, R11.reuse ;  /* 0x0000000e08157219 */ /* 0x184fe4000000120b */
[----:B------:R-:W-:-:S05]  /*5cd0*/  SHF.R.U32.HI R6, RZ, R14, R11 ;  /* 0x0000000eff067219 */ /* 0x000fca000001160b */
[----:B------:R-:W2:Y:S01]  /*5ce0*/  LDC R26, c[0x0][0x638] ;  /* 0x00018e00ff1a7b82 */ /* 0x000ea20000000800 */
[-C--:B---3--:R-:W-:Y:S02]  /*5cf0*/  SHF.L.U32 R10, R10, R27.reuse, RZ ;  /* 0x0000001b0a0a7219 */ /* 0x088fe400000006ff */
[-CC-:B------:R-:W-:Y:S02]  /*5d00*/  SHF.R.U64 R25, R21, R27.reuse, R6.reuse ;  /* 0x0000001b15197219 */ /* 0x180fe40000001206 */
[----:B------:R-:W-:Y:S02]  /*5d10*/  LOP3.LUT R32, RZ, R10, RZ, 0x33, !PT ;  /* 0x0000000aff207212 */ /* 0x000fe400078e33ff */
[----:B------:R-:W-:Y:S01]  /*5d20*/  SHF.R.U32.HI R11, RZ, R27, R6 ;  /* 0x0000001bff0b7219 */ /* 0x000fe20000011606 */
[----:B------:R-:W3:Y:S01]  /*5d30*/  LDC R31, c[0x0][0x610] ;  /* 0x00018400ff1f7b82 */ /* 0x000ee20000000800 */
[----:B------:R-:W-:Y:S01]  /*5d40*/  IMAD.MOV.U32 R10, RZ, RZ, R25 ;  /* 0x000000ffff0a7224 */ /* 0x000fe200078e0019 */
[----:B------:R-:W-:Y:S06]  /*5d50*/  @!P0 BRA `(.L_x_170) ;  /* 0x0000000000288947 */ /* 0x000fec0003800000 */
        /* <DEDUP_REMOVED lines=10> */
.L_x_170:
[----:B------:R-:W-:Y:S02]  /*5e00*/  ISETP.NE.AND P0, PT, R2, 0x1, PT ;  /* 0x000000010200780c */ /* 0x000fe40003f05270 */
[----:B-1----:R-:W-:Y:S01]  /*5e10*/  SHF.R.U64 R6, R10, R24, R11 ;  /* 0x000000180a067219 */ /* 0x002fe2000000120b */
[----:B0-----:R-:W-:Y:S01]  /*5e20*/  VIADD R11, R20, 0xffffffff ;  /* 0xffffffff140b7836 */ /* 0x001fe20000000000 */
[----:B------:R-:W-:Y:S02]  /*5e30*/  SHF.L.U32 R30, R30, R27, RZ ;  /* 0x0000001b1e1e7219 */ /* 0x000fe400000006ff */
[----:B------:R-:W-:Y:S01]  /*5e40*/  LOP3.LUT R5, R21, R32, RZ, 0xc0, !PT ;  /* 0x0000002015057212 */ /* 0x000fe200078ec0ff */
[----:B------:R-:W-:-:S04]  /*5e50*/  IMAD.MOV R10, RZ, RZ, -R6 ;  /* 0x000000ffff0a7224 */ /* 0x000fc800078e0a06 */
[----:B------:R-:W-:Y:S01]  /*5e60*/  IMAD R6, R30, R6, R5 ;  /* 0x000000061e067224 */ /* 0x000fe200078e0205 */
[----:B------:R-:W-:Y:S01]  /*5e70*/  LOP3.LUT R5, R8, R11, RZ, 0xc0, !PT ;  /* 0x0000000b08057212 */ /* 0x000fe200078ec0ff */
[----:B------:R-:W-:Y:S02]  /*5e80*/  @P0 IMAD R7, R9, R23, R4 ;  /* 0x0000001709070224 */ /* 0x000fe400078e0204 */
[----:B--2---:R-:W-:Y:S02]  /*5e90*/  IMAD R4, R10, R26, R25 ;  /* 0x0000001a0a047224 */ /* 0x004fe400078e0219 */
[----:B---3--:R-:W-:Y:S02]  /*5ea0*/  IMAD R7, R6, R31, R7 ;  /* 0x0000001f06077224 */ /* 0x008fe400078e0207 */
[----:B------:R-:W-:Y:S02]  /*5eb0*/  IMAD R4, R4, R20, R5 ;  /* 0x0000001404047224 */ /* 0x000fe400078e0205 */
[----:B------:R-:W-:-:S02]  /*5ec0*/  IMAD.MOV.U32 R8, RZ, RZ, 0x1 ;  /* 0x00000001ff087424 */ /* 0x000fc400078e00ff */
[----:B------:R-:W-:Y:S01]  /*5ed0*/  IMAD.MOV.U32 R6, RZ, RZ, R22 ;  /* 0x000000ffff067224 */ /* 0x000fe200078e0016 */
[----:B------:R-:W-:Y:S02]  /*5ee0*/  SEL R20, R4, R7, !P0 ;  /* 0x0000000704147207 */ /* 0x000fe40004000000 */
[----:B------:R-:W-:-:S07]  /*5ef0*/  SEL R21, R7, R4, !P0 ;  /* 0x0000000407157207 */ /* 0x000fce0004000000 */
.L_x_168:
[----:B------:R-:W-:-:S08]  /*5f00*/  NOP ;  /* 0x0000000000007918 */ /* 0x000fd00000000000 */
[----:B------:R-:W0:-:S00]  /*5f10*/  USETMAXREG.DEALLOC.CTAPOOL 0x28 ;  /* 0x00000028000079c8 */ /* 0x000e0000080e0500 */
[----:B0-----:R-:W-:-:S13]  /*5f20*/  ISETP.NE.AND P0, PT, R3, RZ, PT ;  /* 0x000000ff0300720c */ /* 0x001fda0003f05270 */
[----:B------:R-:W-:Y:S05]  /*5f30*/  @P0 EXIT ;  /* 0x000000000000094d */ /* 0x000fea0003800000 */
[----:B------:R-:W-:Y:S01]  /*5f40*/  LOP3.LUT P0, RZ, R8, 0xff, RZ, 0xc0, !PT ;  /* 0x000000ff08ff7812 */ /* 0x000fe2000780c0ff */
[----:B------:R-:W-:Y:S02]  /*5f50*/  IMAD.MOV.U32 R3, RZ, RZ, 0x1 ;  /* 0x00000001ff037424 */ /* 0x000fe400078e00ff */
[----:B------:R-:W-:-:S10]  /*5f60*/  IMAD.MOV.U32 R8, RZ, RZ, RZ ;  /* 0x000000ffff087224 */ /* 0x000fd400078e00ff */
[----:B------:R-:W-:Y:S05]  /*5f70*/  @!P0 BRA `(.L_x_171) ;  /* 0x0000000c00288947 */ /* 0x000fea0003800000 */
[----:B------:R-:W0:Y:S01]  /*5f80*/  LDC R3, c[0x0][0x28c] ;  /* 0x0000a300ff037b82 */ /* 0x000e220000000800 */
[----:B------:R-:W-:Y:S01]  /*5f90*/  ULDC UR5, c[0x0][0x658] ;  /* 0x0001960000057ab9 */ /* 0x000fe20000000800 */
[----:B------:R-:W-:Y:S01]  /*5fa0*/  UMOV UR6, 0xffffffff ;  /* 0xffffffff00067882 */ /* 0x000fe20000000000 */
[----:B------:R-:W-:Y:S01]  /*5fb0*/  BSSY B0, `(.L_x_171) ;  /* 0x00000c6000007945 */ /* 0x000fe20003800000 */
[----:B------:R-:W-:Y:S01]  /*5fc0*/  USHF.L.U32 UR6, UR6, UR5, URZ ;  /* 0x0000000506067299 */ /* 0x000fe2000800063f */
[----:B------:R-:W-:Y:S01]  /*5fd0*/  IMAD.MOV.U32 R12, RZ, RZ, 0x1 ;  /* 0x00000001ff0c7424 */ /* 0x000fe200078e00ff */
[----:B------:R-:W-:Y:S01]  /*5fe0*/  LOP3.LUT R9, R18, 0x2, RZ, 0xfc, !PT ;  /* 0x0000000212097812 */ /* 0x000fe200078efcff */
[----:B------:R-:W-:Y:S01]  /*5ff0*/  IMAD.MOV.U32 R8, RZ, RZ, RZ ;  /* 0x000000ffff087224 */ /* 0x000fe200078e00ff */
[----:B------:R-:W1:Y:S01]  /*6000*/  S2UR UR8, SR_CgaCtaId ;  /* 0x00000000000879c3 */ /* 0x000e620000008800 */
[----:B------:R-:W-:Y:S01]  /*6010*/  ULDC UR4, c[0x0][0x600] ;  /* 0x0001800000047ab9 */ /* 0x000fe20000000800 */
[----:B------:R-:W-:Y:S01]  /*6020*/  UMOV UR7, 0x1 ;  /* 0x0000000100077882 */ /* 0x000fe20000000000 */
[----:B------:R-:W-:-:S02]  /*6030*/  UIADD3 UR14, UR4, -0x1, URZ ;  /* 0xffffffff040e7890 */ /* 0x000fc4000fffe03f */
[----:B------:R-:W-:Y:S02]  /*6040*/  USHF.L.U32 UR16, UR7, UR5, URZ ;  /* 0x0000000507107299 */ /* 0x000fe4000800063f */
[----:B------:R-:W-:Y:S01]  /*6050*/  ULOP3.LUT UR15, URZ, UR6, URZ, 0x33, !UPT ;  /* 0x000000063f0f7292 */ /* 0x000fe2000f8e333f */
[----:B------:R-:W-:Y:S01]  /*6060*/  ULDC.64 UR20, c[0x0][0x198] ;  /* 0x0000660000147ab9 */ /* 0x000fe20000000a00 */
[----:B0-----:R-:W-:-:S05]  /*6070*/  VIADD R3, R3, 0x1f ;  /* 0x0000001f03037836 */ /* 0x001fca0000000000 */
[----:B------:R-:W-:Y:S01]  /*6080*/  SHF.R.S32.HI R4, RZ, 0x1f, R3 ;  /* 0x0000001fff047819 */ /* 0x000fe20000011403 */
[----:B-1----:R-:W-:-:S03]  /*6090*/  IMAD.U32 R10, RZ, RZ, UR8 ;  /* 0x00000008ff0a7e24 */ /* 0x002fc6000f8e00ff */
[----:B------:R-:W-:Y:S01]  /*60a0*/  LEA.HI R4, R4, R3, RZ, 0x5 ;  /* 0x0000000304047211 */ /* 0x000fe200078f28ff */
[----:B------:R-:W-:-:S03]  /*60b0*/  IMAD.MOV.U32 R3, RZ, RZ, 0x1 ;  /* 0x00000001ff037424 */ /* 0x000fc600078e00ff */
[----:B------:R-:W-:Y:S02]  /*60c0*/  SHF.R.S32.HI R11, RZ, 0x5, R4 ;  /* 0x00000005ff0b7819 */ /* 0x000fe40000011404 */
[----:B------:R-:W-:-:S03]  /*60d0*/  LEA R13, R10, 0x280, 0xb ;  /* 0x000002800a0d7811 */ /* 0x000fc600078e58ff */
[----:B------:R-:W-:-:S07]  /*60e0*/  VIADD R19, R11, 0x1 ;  /* 0x000000010b137836 */ /* 0x000fce0000000000 */
.L_x_182:
[----:B------:R-:W-:-:S03]  /*60f0*/  UMOV UR4, 0xffffffff ;  /* 0xffffffff00047882 */ /* 0x000fc60000000000 */
[----:B------:R-:W-:Y:S05]  /*6100*/  BRA.DIV UR4, `(.L_x_172) ;  /* 0x0000001e040c7947 */ /* 0x000fea000b800000 */
[----:B------:R-:W-:-:S13]  /*6110*/  ELECT P6, URZ, PT ;  /* 0x00000000003f782f */ /* 0x000fda00038c0000 */
.L_x_217:
[----:B------:R-:W0:Y:S01]  /*6120*/  LDC R4, c[0x0][0x28c] ;  /* 0x0000a300ff047b82 */ /* 0x000e220000000800 */
[----:B------:R-:W-:Y:S01]  /*6130*/  BSSY B1, `(.L_x_173) ;  /* 0x000003a000017945 */ /* 0x000fe20003800000 */
[----:B0-----:R-:W-:-:S13]  /*6140*/  ISETP.LT.OR P6, PT, R4, 0x1, !P6 ;  /* 0x000000010400780c */ /* 0x001fda00077c1670 */
[----:B------:R-:W-:Y:S05]  /*6150*/  @P6 BRA `(.L_x_174) ;  /* 0x0000000000dc6947 */ /* 0x000fea0003800000 */
[----:B------:R-:W-:Y:S02]  /*6160*/  IMAD R21, R21, 0x2, R10 ;  /* 0x0000000215157824 */ /* 0x000fe400078e020a */
[----:B------:R-:W-:Y:S02]  /*6170*/  IMAD.SHL.U32 R22, R20, 0x80, RZ ;  /* 0x0000008014167824 */ /* 0x000fe400078e00ff */
[----:B------:R-:W-:Y:S02]  /*6180*/  IMAD.MOV.U32 R24, RZ, RZ, RZ ;  /* 0x000000ffff187224 */ /* 0x000fe400078e00ff */
[----:B------:R-:W-:Y:S02]  /*6190*/  IMAD.MOV.U32 R4, RZ, RZ, R19 ;  /* 0x000000ffff047224 */ /* 0x000fe400078e0013 */
[----:B------:R-:W-:Y:S02]  /*61a0*/  IMAD.MOV.U32 R5, RZ, RZ, R3 ;  /* 0x000000ffff057224 */ /* 0x000fe400078e0003 */
[----:B------:R-:W-:-:S02]  /*61b0*/  IMAD.MOV.U32 R14, RZ, RZ, R8 ;  /* 0x000000ffff0e7224 */ /* 0x000fc400078e0008 */
[----:B------:R-:W-:-:S07]  /*61c0*/  IMAD.SHL.U32 R21, R21, 0x40, RZ ;  /* 0x0000004015157824 */ /* 0x000fce00078e00ff */
.L_x_177:
[----:B------:R-:W0:Y:S01]  /*61d0*/  S2UR UR4, SR_CgaCtaId ;  /* 0x00000000000479c3 */ /* 0x000e220000008800 */
[----:B------:R-:W-:Y:S02]  /*61e0*/  MOV R7, 0x400 ;  /* 0x0000040000077802 */ /* 0x000fe40000000f00 */
[----:B------:R-:W-:-:S13]  /*61f0*/  ISETP.NE.AND P1, PT, R0, RZ, PT ;  /* 0x000000ff0000720c */ /* 0x000fda0003f25270 */
[----:B------:R-:W1:Y:S01]  /*6200*/  @!P1 LDC R15, c[0x0][0x500] ;  /* 0x00014000ff0f9b82 */ /* 0x000e620000000800 */
[----:B0-----:R-:W-:-:S05]  /*6210*/  IMAD.U32 R10, RZ, RZ, UR4 ;  /* 0x00000004ff0a7e24 */ /* 0x001fca000f8e00ff */
[----:B------:R-:W-:Y:S02]  /*6220*/  LEA R23, R10, R7, 0x18 ;  /* 0x000000070a177211 */ /* 0x000fe400078ec0ff */
[----:B------:R-:W-:-:S03]  /*6230*/  SHF.L.U32 R7, R5, 0x1f, RZ ;  /* 0x0000001f05077819 */ /* 0x000fc600000006ff */
[----:B------:R-:W-:-:S04]  /*6240*/  IMAD R20, R14, 0x8, R23 ;  /* 0x000000080e147824 */ /* 0x000fc800078e0217 */
[----:B------:R-:W0:Y:S02]  /*6250*/  SYNCS.PHASECHK.TRANS64.TRYWAIT P0, [R20+URZ+0xe0], R7 ;  /* 0x0000e007140075a7 */ /* 0x000e24000800017f */
[----:B01----:R-:W-:Y:S05]  /*6260*/  @!P0 BRA `(.L_x_175) ;  /* 0x0000001800d48947 */ /* 0x003fea0003800000 */
.L_x_218:
[----:B0-----:R-:W-:Y:S01]  /*6270*/  PRMT R7, R9, 0x9910, RZ ;  /* 0x0000991009077816 */ /* 0x001fe200000000ff */
[----:B------:R0:W-:Y:S03]  /*6280*/  @!P1 SYNCS.ARRIVE.TRANS64 RZ, [R20+URZ], R15 ;  /* 0x0000000f14ff99a7 */ /* 0x0001e6000800003f */
[----:B------:R-:W-:-:S13]  /*6290*/  ISETP.NE.AND P0, PT, R7, 0x2, PT ;  /* 0x000000020700780c */ /* 0x000fda0003f05270 */
[----:B0-----:R-:W-:Y:S05]  /*62a0*/  @P0 BRA `(.L_x_176) ;  /* 0x0000000000040947 */ /* 0x001fea0003800000 */
[----:B------:R-:W-:Y:S01]  /*62b0*/  BPT.TRAP 0x1 ;  /* 0x000000040000795c */ /* 0x000fe20000300000 */
.L_x_176:
[C---:B------:R-:W-:Y:S01]  /*62c0*/  IMAD R7, R14.reuse, 0x1000, R13 ;  /* 0x000010000e077824 */ /* 0x040fe200078e020d */
[----:B------:R-:W-:Y:S01]  /*62d0*/  R2UR UR8, R23 ;  /* 0x00000000170872ca */ /* 0x000fe200000e0000 */
[----:B------:R-:W-:Y:S01]  /*62e0*/  IMAD R23, R14, 0x1000, R23 ;  /* 0x000010000e177824 */ /* 0x000fe200078e0217 */
[----:B------:R-:W-:Y:S01]  /*62f0*/  R2UR UR17, R21 ;  /* 0x00000000151172ca */ /* 0x000fe200000e0000 */
[----:B------:R-:W-:Y:S01]  /*6300*/  VIADD R4, R4, 0xffffffff ;  /* 0xffffffff04047836 */ /* 0x000fe20000000000 */
[----:B------:R-:W-:Y:S01]  /*6310*/  R2UR UR5, R7 ;  /* 0x00000000070572ca */ /* 0x000fe200000e0000 */
[----:B------:R-:W-:Y:S01]  /*6320*/  UIADD3 UR4, UP0, UR20, 0xf0, URZ ;  /* 0x000000f014047890 */ /* 0x000fe2000ff1e03f */
[----:B------:R-:W-:Y:S01]  /*6330*/  R2UR UR11, R23 ;  /* 0x00000000170b72ca */ /* 0x000fe200000e0000 */
[----:B------:R-:W-:Y:S01]  /*6340*/  UIADD3 UR22, UP1, UR20, 0x1f0, URZ ;  /* 0x000001f014167890 */ /* 0x000fe2000ff3e03f */
[----:B------:R-:W-:Y:S01]  /*6350*/  R2UR UR9, R20 ;  /* 0x00000000140972ca */ /* 0x000fe200000e0000 */
[----:B------:R-:W-:Y:S01]  /*6360*/  VIADD R14, R14, 0x1 ;  /* 0x000000010e0e7836 */ /* 0x000fe20000000000 */
[----:B------:R-:W-:Y:S01]  /*6370*/  R2UR UR10, R24 ;  /* 0x00000000180a72ca */ /* 0x000fe200000e0000 */
[----:B------:R-:W-:Y:S01]  /*6380*/  UIADD3.X UR23, URZ, UR21, URZ, UP1, !UPT ;  /* 0x000000153f177290 */ /* 0x000fe20008ffe43f */
[----:B------:R-:W-:Y:S01]  /*6390*/  R2UR UR12, R6 ;  /* 0x00000000060c72ca */ /* 0x000fe200000e0000 */
[----:B------:R-:W-:Y:S01]  /*63a0*/  UMOV UR19, 0x30000 ;  /* 0x0003000000137882 */ /* 0x000fe20000000000 */
[----:B------:R-:W-:Y:S01]  /*63b0*/  R2UR UR18, R22 ;  /* 0x00000000161272ca */ /* 0x000fe200000e0000 */
[----:B------:R-:W-:Y:S01]  /*63c0*/  UMOV UR6, 0x0 ;  /* 0x0000000000067882 */ /* 0x000fe20000000000 */
[----:B------:R-:W-:Y:S01]  /*63d0*/  ISETP.GT.AND P1, PT, R4, 0x1, PT ;  /* 0x000000010400780c */ /* 0x000fe20003f24270 */
[----:B------:R-:W-:Y:S01]  /*63e0*/  UIADD3 UR8, UR8, UR5, URZ ;  /* 0x0000000508087290 */ /* 0x000fe2000fffe03f */
[----:B------:R-:W-:Y:S01]  /*63f0*/  ISETP.NE.AND P0, PT, R14, 0x1c, PT ;  /* 0x0000001c0e00780c */ /* 0x000fe20003f05270 */
[----:B------:R-:W-:Y:S01]  /*6400*/  UIADD3.X UR5, URZ, UR21, URZ, UP0, !UPT ;  /* 0x000000153f057290 */ /* 0x000fe200087fe43f */
[----:B------:R-:W-:Y:S01]  /*6410*/  VIADD R24, R24, 0x20 ;  /* 0x0000002018187836 */ /* 0x000fe20000000000 */
[----:B------:R-:W-:Y:S01]  /*6420*/  UIADD3 UR13, UR11, 0x1c280, URZ ;  /* 0x0001c2800b0d7890 */ /* 0x000fe2000fffe03f */
[----:B------:R-:W-:Y:S01]  /*6430*/  SEL R20, RZ, 0x1, P0 ;  /* 0x00000001ff147807 */ /* 0x000fe20000000000 */
[----:B------:R-:W-:Y:S01]  /*6440*/  UMOV UR7, 0x10000000 ;  /* 0x1000000000077882 */ /* 0x000fe20000000000 */
[----:B------:R-:W-:Y:S01]  /*6450*/  UMOV UR11, UR17 ;  /* 0x00000011000b7c82 */ /* 0x000fe20008000000 */
[----:B------:R-:W-:-:S02]  /*6460*/  SEL R14, R14, RZ, P0 ;  /* 0x000000ff0e0e7207 */ /* 0x000fc40000000000 */
[----:B------:R-:W-:Y:S01]  /*6470*/  LOP3.LUT R5, R5, R20, RZ, 0x3c, !PT ;  /* 0x0000001405057212 */ /* 0x000fe200078e3cff */
[----:B------:R0:W-:Y:S02]  /*6480*/  UTMALDG.3D.MULTICAST [UR8], [UR4], UR19, desc[UR6] ;  /* 0x00000608040073b4 */ /* 0x0001e40008011813 */
[----:B0-----:R-:W-:Y:S01]  /*6490*/  UMOV UR8, UR13 ;  /* 0x0000000d00087c82 */ /* 0x001fe20008000000 */
[----:B------:R-:W-:Y:S02]  /*64a0*/  UMOV UR11, UR18 ;  /* 0x00000012000b7c82 */ /* 0x000fe40008000000 */
[----:B------:R0:W-:Y:S02]  /*64b0*/  UTMALDG.3D [UR8], [UR22], desc[UR6] ;  /* 0x00000608160075b4 */ /* 0x0001e40008011000 */
[----:B0-----:R-:W-:Y:S05]  /*64c0*/  @P1 BRA `(.L_x_177) ;  /* 0xfffffffc00401947 */ /* 0x001fea000383ffff */
.L_x_174:
[----:B------:R-:W-:Y:S05]  /*64d0*/  BSYNC B1 ;  /* 0x0000000000017941 */ /* 0x000fea0003800000 */
.L_x_173:
[----:B------:R-:W-:Y:S01]  /*64e0*/  LOP3.LUT P2, RZ, R12, 0xff, RZ, 0xc0, !PT ;  /* 0x000000ff0cff7812 */ /* 0x000fe2000784c0ff */
[C---:B------:R-:W-:Y:S01]  /*64f0*/  IMAD.IADD R7, R11.reuse, 0x1, R8 ;  /* 0x000000010b077824 */ /* 0x040fe200078e0208 */
[----:B------:R-:W-:Y:S01]  /*6500*/  ULDC.64 UR4, c[0x0][0x650] ;  /* 0x0001940000047ab9 */ /* 0x000fe20000000a00 */
[----:B------:R-:W-:Y:S01]  /*6510*/  ISETP.GE.U32.AND P1, PT, R11, 0x1c, PT ;  /* 0x0000001c0b00780c */ /* 0x000fe20003f26070 */
[----:B------:R-:W-:Y:S01]  /*6520*/  BSSY B1, `(.L_x_178) ;  /* 0x000006c000017945 */ /* 0x000fe20003800000 */
[----:B------:R-:W-:Y:S01]  /*6530*/  IMAD.MOV.U32 R21, RZ, RZ, -0x1 ;  /* 0xffffffffff157424 */ /* 0x000fe200078e00ff */
[----:B------:R-:W-:Y:S01]  /*6540*/  ISETP.GT.U32.AND P0, PT, R7, 0x1b, PT ;  /* 0x0000001b0700780c */ /* 0x000fe20003f04070 */
[----:B------:R-:W-:Y:S01]  /*6550*/  IMAD.MOV.U32 R20, RZ, RZ, -0x1 ;  /* 0xffffffffff147424 */ /* 0x000fe200078e00ff */
[----:B------:R-:W-:Y:S02]  /*6560*/  SHF.R.U32.HI R4, RZ, 0x2, R7 ;  /* 0x00000002ff047819 */ /* 0x000fe40000011607 */
[----:B------:R-:W-:-:S02]  /*6570*/  ISETP.LT.U32.AND P0, PT, R11, 0x1c, P0 ;  /* 0x0000001c0b00780c */ /* 0x000fc40000701070 */
[----:B------:R-:W-:Y:S01]  /*6580*/  PRMT R12, RZ, 0x7610, R12 ;  /* 0x00007610ff0c7816 */ /* 0x000fe2000000000c */
[----:B------:R-:W0:Y:S01]  /*6590*/  @P2 S2R R10, SR_CgaCtaId ;  /* 0x00000000000a2919 */ /* 0x000e220000008800 */
[----:B------:R-:W-:Y:S02]  /*65a0*/  @P2 MOV R5, 0x400 ;  /* 0x0000040000052802 */ /* 0x000fe40000000f00 */
[----:B------:R-:W-:-:S04]  /*65b0*/  SEL R6, RZ, 0x1, !P0 ;  /* 0x00000001ff067807 */ /* 0x000fc80004000000 */
[----:B------:R-:W-:Y:S01]  /*65c0*/  LOP3.LUT R3, R3, R6, RZ, 0x3c, !PT ;  /* 0x0000000603037212 */ /* 0x000fe200078e3cff */
[----:B------:R-:W-:Y:S01]  /*65d0*/  IMAD.MOV.U32 R6, RZ, RZ, -0x1 ;  /* 0xffffffffff067424 */ /* 0x000fe200078e00ff */
[----:B0-----:R-:W-:-:S04]  /*65e0*/  @P2 LEA R5, R10, R5, 0x18 ;  /* 0x000000050a052211 */ /* 0x001fc800078ec0ff */
[----:B------:R0:W-:Y:S01]  /*65f0*/  @P2 SYNCS.ARRIVE.TRANS64.A1T0 RZ, [R5+URZ+0x1d8], RZ ;  /* 0x0001d8ff05ff29a7 */ /* 0x0001e2000810003f */
[----:B------:R-:W-:-:S04]  /*6600*/  IADD3 R16, P2, R16, UR36, RZ ;  /* 0x0000002410107c10 */ /* 0x000fc8000ff5e0ff */
[----:B------:R-:W-:Y:S02]  /*6610*/  IADD3.X R17, R17, UR42, RZ, P2, !PT ;  /* 0x0000002a11117c10 */ /* 0x000fe400097fe4ff */
[----:B------:R-:W-:Y:S01]  /*6620*/  ISETP.GE.U32.AND P0, PT, R16, UR4, PT ;  /* 0x0000000410007c0c */ /* 0x000fe2000bf06070 */
[----:B0-----:R-:W-:-:S03]  /*6630*/  IMAD.WIDE.U32 R4, R4, 0x24924925, RZ ;  /* 0x2492492504047825 */ /* 0x001fc600078e00ff */
[----:B------:R-:W-:Y:S01]  /*6640*/  ISETP.GE.U32.AND.EX P0, PT, R17, UR5, PT, P0 ;  /* 0x0000000511007c0c */ /* 0x000fe2000bf06100 */
[----:B------:R-:W-:Y:S01]  /*6650*/  IMAD R8, R5, -0x1c, R7 ;  /* 0xffffffe405087824 */ /* 0x000fe200078e0207 */
[----:B------:R-:W-:Y:S02]  /*6660*/  @P1 LOP3.LUT R3, R3, 0x1, R5, 0x78, !PT ;  /* 0x0000000103031812 */ /* 0x000fe400078e7805 */
[----:B------:R-:W-:-:S09]  /*6670*/  PRMT R4, RZ, 0x7610, R4 ;  /* 0x00007610ff047816 */ /* 0x000fd20000000004 */
[----:B------:R-:W-:Y:S05]  /*6680*/  @P0 BRA `(.L_x_179) ;  /* 0x0000000400540947 */ /* 0x000fea0003800000 */
[----:B------:R-:W0:Y:S01]  /*6690*/  S2R R15, SR_CTAID.X ;  /* 0x00000000000f7919 */ /* 0x000e220000002500 */
[----:B------:R-:W-:Y:S01]  /*66a0*/  ULDC.64 UR4, c[0x0][0x628] ;  /* 0x00018a0000047ab9 */ /* 0x000fe20000000a00 */
[----:B------:R-:W-:Y:S01]  /*66b0*/  ULDC UR7, c[0x0][0x630] ;  /* 0x00018c0000077ab9 */ /* 0x000fe20000000800 */
[----:B------:R-:W-:Y:S01]  /*66c0*/  ISETP.NE.U32.AND P0, PT, RZ, UR4, PT ;  /* 0x00000004ff007c0c */ /* 0x000fe2000bf05070 */
[----:B------:R-:W1:Y:S01]  /*66d0*/  S2R R20, SR_CTAID.Y ;  /* 0x0000000000147919 */ /* 0x000e620000002600 */
[----:B------:R-:W-:Y:S01]  /*66e0*/  ULDC UR8, c[0x0][0x150] ;  /* 0x0000540000087ab9 */ /* 0x000fe20000000800 */
[----:B------:R-:W-:Y:S01]  /*66f0*/  IMAD.MOV.U32 R4, RZ, RZ, R16 ;  /* 0x000000ffff047224 */ /* 0x000fe200078e0010 */
[----:B------:R-:W-:Y:S01]  /*6700*/  ISETP.NE.AND.EX P0, PT, RZ, UR5, PT, P0 ;  /* 0x00000005ff007c0c */ /* 0x000fe2000bf05300 */
[----:B------:R-:W-:Y:S01]  /*6710*/  IMAD.MOV.U32 R5, RZ, RZ, R17 ;  /* 0x000000ffff057224 */ /* 0x000fe200078e0011 */
[----:B0-----:R-:W-:-:S11]  /*6720*/  I2FP.F32.U32 R22, R15 ;  /* 0x0000000f00167245 */ /* 0x001fd60000201000 */
[----:B------:R-:W-:Y:S05]  /*6730*/  @!P0 BRA `(.L_x_180) ;  /* 0x0000000000288947 */ /* 0x000fea0003800000 */
[----:B------:R-:W-:Y:S02]  /*6740*/  ULDC UR6, c[0x0][0x634] ;  /* 0x00018d0000067ab9 */ /* 0x000fe40000000800 */
[----:B------:R-:W-:-:S05]  /*6750*/  IADD3 R5, P0, R16, UR6, RZ ;  /* 0x0000000610057c10 */ /* 0x000fca000ff1e0ff */
[----:B------:R-:W-:-:S04]  /*6760*/  IMAD.X R21, RZ, RZ, R17, P0 ;  /* 0x000000ffff157224 */ /* 0x000fc800000e0611 */
[----:B------:R-:W-:-:S04]  /*6770*/  IMAD.WIDE.U32 R6, R21, UR4, RZ ;  /* 0x0000000415067c25 */ /* 0x000fc8000f8e00ff */
[----:B------:R-:W-:-:S04]  /*6780*/  IMAD.WIDE.U32 R6, P0, R5, UR5, R6 ;  /* 0x0000000505067c25 */ /* 0x000fc8000f800006 */
[----:B------:R-:W-:-:S04]  /*6790*/  IMAD.WIDE.U32 R4, R5, UR4, RZ ;  /* 0x0000000405047c25 */ /* 0x000fc8000f8e00ff */
[----:B------:R-:W-:Y:S01]  /*67a0*/  IMAD.MOV.U32 R4, RZ, RZ, R7 ;  /* 0x000000ffff047224 */ /* 0x000fe200078e0007 */
[----:B------:R-:W-:Y:S01]  /*67b0*/  IADD3 RZ, P1, R5, R6, RZ ;  /* 0x0000000605ff7210 */ /* 0x000fe20007f3e0ff */
[----:B------:R-:W-:-:S04]  /*67c0*/  IMAD.X R5, RZ, RZ, RZ, P0 ;  /* 0x000000ffff057224 */ /* 0x000fc800000e06ff */
[----:B------:R-:W-:-:S08]  /*67d0*/  IMAD.WIDE.U32.X R4, R21, UR5, R4, P1 ;  /* 0x0000000515047c25 */ /* 0x000fd000088e0404 */
.L_x_180:
[--C-:B------:R-:W-:Y:S01]  /*67e0*/  SHF.R.U64 R14, R4, UR7, R5.reuse ;  /* 0x00000007040e7c19 */ /* 0x100fe20008001205 */
[----:B------:R-:W-:Y:S01]  /*67f0*/  FMUL R22, R22, UR8 ;  /* 0x0000000816167c20 */ /* 0x000fe20008400000 */
[----:B------:R-:W-:Y:S01]  /*6800*/  SHF.R.U32.HI R4, RZ, UR7, R5 ;  /* 0x00000007ff047c19 */ /* 0x000fe20008011605 */
[----:B------:R-:W0:Y:S01]  /*6810*/  LDC R6, c[0x0][0x144] ;  /* 0x00005100ff067b82 */ /* 0x000e220000000800 */
[----:B------:R-:W-:Y:S01]  /*6820*/  IADD3 R5, P0, RZ, -R14, RZ ;  /* 0x8000000eff057210 */ /* 0x000fe20007f1e0ff */
[----:B------:R-:W-:Y:S01]  /*6830*/  ULDC UR6, c[0x0][0x154] ;  /* 0x0000550000067ab9 */ /* 0x000fe20000000800 */
[----:B-1----:R-:W-:Y:S01]  /*6840*/  I2FP.F32.U32 R7, R20 ;  /* 0x0000001400077245 */ /* 0x002fe20000201000 */
[----:B------:R-:W1:Y:S01]  /*6850*/  F2I.U32.TRUNC.NTZ R22, R22 ;  /* 0x0000001600167305 */ /* 0x000e62000020f000 */
[----:B------:R-:W-:Y:S01]  /*6860*/  ULDC.64 UR4, c[0x0][0x620] ;  /* 0x0001880000047ab9 */ /* 0x000fe20000000a00 */
[----:B------:R-:W-:Y:S01]  /*6870*/  IMAD.X R4, RZ, RZ, ~R4, P0 ;  /* 0x000000ffff047224 */ /* 0x000fe200000e0e04 */
[----:B------:R-:W-:Y:S01]  /*6880*/  ISETP.NE.AND P2, PT, R2, 0x1, PT ;  /* 0x000000010200780c */ /* 0x000fe20003f45270 */
[----:B------:R-:W-:Y:S01]  /*6890*/  FMUL R23, R7, UR6 ;  /* 0x0000000607177c20 */ /* 0x000fe20008400000 */
[----:B------:R-:W2:Y:S01]  /*68a0*/  LDC R25, c[0x0][0x148] ;  /* 0x00005200ff197b82 */ /* 0x000ea20000000800 */
[----:B------:R-:W-:Y:S01]  /*68b0*/  IMAD R4, R4, UR4, RZ ;  /* 0x0000000404047c24 */ /* 0x000fe2000f8e02ff */
[----:B------:R-:W-:-:S02]  /*68c0*/  ULDC.64 UR6, c[0x0][0x640] ;  /* 0x0001900000067ab9 */ /* 0x000fc40000000a00 */
[----:B------:R-:W-:Y:S01]  /*68d0*/  ISETP.NE.U32.AND P0, PT, RZ, UR6, PT ;  /* 0x00000006ff007c0c */ /* 0x000fe2000bf05070 */
[----:B------:R-:W3:Y:S01]  /*68e0*/  F2I.U32.TRUNC.NTZ R23, R23 ;  /* 0x0000001700177305 */ /* 0x000ee2000020f000 */
[C---:B------:R-:W-:Y:S02]  /*68f0*/  IMAD R7, R5.reuse, UR5, R4 ;  /* 0x0000000505077c24 */ /* 0x040fe4000f8e0204 */
[----:B------:R-:W-:Y:S01]  /*6900*/  IMAD.WIDE.U32 R4, R5, UR4, R16 ;  /* 0x0000000405047c25 */ /* 0x000fe2000f8e0010 */
[----:B------:R-:W-:Y:S01]  /*6910*/  ULDC UR4, c[0x0][0x618] ;  /* 0x0001860000047ab9 */ /* 0x000fe20000000800 */
[----:B------:R-:W-:Y:S02]  /*6920*/  ISETP.NE.AND.EX P0, PT, RZ, UR7, PT, P0 ;  /* 0x00000007ff007c0c */ /* 0x000fe4000bf05300 */
[----:B------:R-:W-:Y:S02]  /*6930*/  IMAD.IADD R5, R5, 0x1, R7 ;  /* 0x0000000105057824 */ /* 0x000fe400078e0207 */
[----:B-1----:R-:W-:-:S03]  /*6940*/  IMAD.MOV R22, RZ, RZ, -R22 ;  /* 0x000000ffff167224 */ /* 0x002fc600078e0a16 */
[----:B------:R-:W-:Y:S01]  /*6950*/  SHF.R.U64 R21, R4, UR4, R5 ;  /* 0x0000000404157c19 */ /* 0x000fe20008001205 */
[----:B0-----:R-:W-:Y:S01]  /*6960*/  IMAD R15, R6, R22, R15 ;  /* 0x00000016060f7224 */ /* 0x001fe200078e020f */
[----:B------:R-:W-:Y:S01]  /*6970*/  SHF.R.U32.HI R4, RZ, UR4, R5 ;  /* 0x00000004ff047c19 */ /* 0x000fe20008011605 */
[----:B------:R-:W-:Y:S01]  /*6980*/  ULDC UR4, c[0x0][0x608] ;  /* 0x0001820000047ab9 */ /* 0x000fe20000000800 */
[----:B---3--:R-:W-:Y:S02]  /*6990*/  IMAD.MOV R6, RZ, RZ, -R23 ;  /* 0x000000ffff067224 */ /* 0x008fe400078e0a17 */
[--C-:B------:R-:W-:Y:S02]  /*69a0*/  SHF.R.U64 R22, R21, UR4, R4.reuse ;  /* 0x0000000415167c19 */ /* 0x100fe40008001204 */
[----:B------:R-:W-:Y:S01]  /*69b0*/  SHF.R.U32.HI R5, RZ, UR4, R4 ;  /* 0x00000004ff057c19 */ /* 0x000fe20008011604 */
[----:B------:R-:W-:Y:S01]  /*69c0*/  ULDC UR4, c[0x0][0x658] ;  /* 0x0001960000047ab9 */ /* 0x000fe20000000800 */
[----:B--2---:R-:W-:-:S02]  /*69d0*/  @P2 IMAD R15, R25, R6, R20 ;  /* 0x00000006190f2224 */ /* 0x004fc400078e0214 */
[--C-:B------:R-:W-:Y:S02]  /*69e0*/  SHF.R.U64 R20, R22, UR4, R5.reuse ;  /* 0x0000000416147c19 */ /* 0x100fe40008001205 */
[----:B------:R-:W-:-:S03]  /*69f0*/  SHF.R.U32.HI R23, RZ, UR4, R5 ;  /* 0x00000004ff177c19 */ /* 0x000fc60008011605 */
[----:B------:R-:W-:Y:S02]  /*6a00*/  IMAD.MOV.U32 R6, RZ, RZ, R20 ;  /* 0x000000ffff067224 */ /* 0x000fe400078e0014 */
[----:B------:R-:W-:Y:S01]  /*6a10*/  IMAD.MOV.U32 R5, RZ, RZ, R23 ;  /* 0x000000ffff057224 */ /* 0x000fe200078e0017 */
[----:B------:R-:W-:Y:S06]  /*6a20*/  @!P0 BRA `(.L_x_181) ;  /* 0x00000000002c8947 */ /* 0x000fec0003800000 */
        /* <DEDUP_REMOVED lines=9> */
[----:B------:R-:W-:-:S04]  /*6ac0*/  IMAD.WIDE.U32.X R4, R23, UR7, R4, P1 ;  /* 0x0000000717047c25 */ /* 0x000fc800088e0404 */
[----:B------:R-:W-:-:S07]  /*6ad0*/  IMAD.MOV.U32 R6, RZ, RZ, R4 ;  /* 0x000000ffff067224 */ /* 0x000fce00078e0004 */
.L_x_181:
[----:B------:R-:W-:Y:S01]  /*6ae0*/  ULDC UR4, c[0x0][0x648] ;  /* 0x0001920000047ab9 */ /* 0x000fe20000000800 */
[----:B------:R-:W-:Y:S01]  /*6af0*/  LOP3.LUT R4, R22, UR15, RZ, 0xc0, !PT ;  /* 0x0000000f16047c12 */ /* 0x000fe2000f8ec0ff */
[----:B------:R-:W-:Y:S01]  /*6b00*/  ULDC UR5, c[0x0][0x610] ;  /* 0x0001840000057ab9 */ /* 0x000fe20000000800 */
[----:B------:R-:W-:Y:S01]  /*6b10*/  SHF.R.U64 R5, R6, UR4, R5 ;  /* 0x0000000406057c19 */ /* 0x000fe20008001205 */
[----:B------:R-:W-:Y:S01]  /*6b20*/  ULDC UR4, c[0x0][0x638] ;  /* 0x00018e0000047ab9 */ /* 0x000fe20000000800 */
[----:B------:R-:W-:-:S03]  /*6b30*/  LOP3.LUT R21, R21, UR14, RZ, 0xc0, !PT ;  /* 0x0000000e15157c12 */ /* 0x000fc6000f8ec0ff */
[----:B------:R-:W-:Y:S02]  /*6b40*/  IMAD.MOV R7, RZ, RZ, -R5 ;  /* 0x000000ffff077224 */ /* 0x000fe400078e0a05 */
[----:B------:R-:W-:Y:S02]  /*6b50*/  IMAD R4, R5, UR16, R4 ;  /* 0x0000001005047c24 */ /* 0x000fe4000f8e0204 */
[----:B------:R-:W-:Y:S01]  /*6b60*/  IMAD R20, R7, UR4, R20 ;  /* 0x0000000407147c24 */ /* 0x000fe2000f8e0214 */
[----:B------:R-:W-:Y:S01]  /*6b70*/  ULDC UR4, c[0x0][0x600] ;  /* 0x0001800000047ab9 */ /* 0x000fe20000000800 */
[----:B------:R-:W-:Y:S02]  /*6b80*/  IMAD R15, R4, UR5, R15 ;  /* 0x00000005040f7c24 */ /* 0x000fe4000f8e020f */
[----:B------:R-:W-:Y:S02]  /*6b90*/  IMAD R6, R20, UR4, R21 ;  /* 0x0000000414067c24 */ /* 0x000fe4000f8e0215 */
[----:B------:R-:W-:-:S03]  /*6ba0*/  IMAD.MOV.U32 R4, RZ, RZ, 0x1 ;  /* 0x00000001ff047424 */ /* 0x000fc600078e00ff */
[----:B------:R-:W-:Y:S02]  /*6bb0*/  SEL R20, R6, R15, !P2 ;  /* 0x0000000f06147207 */ /* 0x000fe40005000000 */
[----:B------:R-:W-:Y:S01]  /*6bc0*/  SEL R21, R15, R6, !P2 ;  /* 0x000000060f157207 */ /* 0x000fe20005000000 */
[----:B------:R-:W-:-:S07]  /*6bd0*/  IMAD.MOV.U32 R6, RZ, RZ, R14 ;  /* 0x000000ffff067224 */ /* 0x000fce00078e000e */
.L_x_179:
[----:B------:R-:W-:Y:S05]  /*6be0*/  BSYNC B1 ;  /* 0x0000000000017941 */ /* 0x000fea0003800000 */
.L_x_178:
[----:B------:R-:W-:-:S13]  /*6bf0*/  LOP3.LUT P0, RZ, R4, 0xff, RZ, 0xc0, !PT ;  /* 0x000000ff04ff7812 */ /* 0x000fda000780c0ff */
[----:B------:R-:W-:Y:S05]  /*6c00*/  @P0 BRA `(.L_x_182) ;  /* 0xfffffff400380947 */ /* 0x000fea000383ffff */
[----:B------:R-:W-:Y:S05]  /*6c10*/  BSYNC B0 ;  /* 0x0000000000007941 */ /* 0x000fea0003800000 */
.L_x_171:
[----:B------:R-:W-:-:S03]  /*6c20*/  UMOV UR4, 0xffffffff ;  /* 0xffffffff00047882 */ /* 0x000fc60000000000 */
[----:B------:R-:W-:Y:S05]  /*6c30*/  BRA.DIV UR4, `(.L_x_183) ;  /* 0x0000001204747947 */ /* 0x000fea000b800000 */
[----:B------:R-:W-:-:S13]  /*6c40*/  ELECT P6, URZ, PT ;  /* 0x00000000003f782f */ /* 0x000fda00038c0000 */
.L_x_221:
[----:B------:R-:W-:Y:S04]  /*6c50*/  BSSY B0, `(.L_x_184) ;  /* 0x0000103000007945 */ /* 0x000fe80003800000 */
[----:B------:R-:W-:Y:S05]  /*6c60*/  @!P6 BRA `(.L_x_185) ;  /* 0x000000100004e947 */ /* 0x000fea0003800000 */
[----:B------:R-:W-:-:S04]  /*6c70*/  LOP3.LUT R18, R18, 0x2, RZ, 0xfc, !PT ;  /* 0x0000000212127812 */ /* 0x000fc800078efcff */
[----:B------:R-:W-:-:S13]  /*6c80*/  ISETP.NE.AND P0, PT, R18, 0x3, PT ;  /* 0x000000031200780c */ /* 0x000fda0003f05270 */
[----:B------:R-:W-:Y:S05]  /*6c90*/  @!P0 BRA `(.L_x_186) ;  /* 0x0000000000048947 */ /* 0x000fea0003800000 */
[----:B------:R-:W-:Y:S01]  /*6ca0*/  BPT.TRAP 0x1 ;  /* 0x000000040000795c */ /* 0x000fe20000300000 */
.L_x_186:
[----:B------:R-:W0:Y:S01]  /*6cb0*/  S2R R5, SR_CgaCtaId ;  /* 0x0000000000057919 */ /* 0x000e220000008800 */
[----:B------:R-:W-:Y:S02]  /*6cc0*/  MOV R0, 0x400 ;  /* 0x0000040000007802 */ /* 0x000fe40000000f00 */
[----:B------:R-:W-:Y:S02]  /*6cd0*/  SHF.L.U32 R2, R3, 0x1f, RZ ;  /* 0x0000001f03027819 */ /* 0x000fe400000006ff */
[----:B0-----:R-:W-:-:S05]  /*6ce0*/  LEA R5, R5, R0, 0x18 ;  /* 0x0000000005057211 */ /* 0x001fca00078ec0ff */
[----:B------:R-:W-:-:S04]  /*6cf0*/  VIADD R5, R5, 0xe0 ;  /* 0x000000e005057836 */ /* 0x000fc80000000000 */
[C---:B------:R-:W-:Y:S02]  /*6d00*/  IMAD R7, R8.reuse, 0x8, R5 ;  /* 0x0000000808077824 */ /* 0x040fe400078e0205 */
[----:B------:R-:W-:Y:S02]  /*6d10*/  VIADD R8, R8, 0x1 ;  /* 0x0000000108087836 */ /* 0x000fe40000000000 */
[----:B------:R-:W0:Y:S03]  /*6d20*/  SYNCS.PHASECHK.TRANS64.TRYWAIT P0, [R7+URZ], R2 ;  /* 0x00000002070075a7 */ /* 0x000e26000800017f */
[----:B------:R-:W-:-:S04]  /*6d30*/  ISETP.NE.AND P1, PT, R8, 0x1c, PT ;  /* 0x0000001c0800780c */ /* 0x000fc80003f25270 */
[----:B------:R-:W-:Y:S02]  /*6d40*/  SEL R0, RZ, 0x1, P1 ;  /* 0x00000001ff007807 */ /* 0x000fe40000800000 */
[----:B------:R-:W-:Y:S02]  /*6d50*/  SEL R8, R8, RZ, P1 ;  /* 0x000000ff08087207 */ /* 0x000fe40000800000 */
[----:B------:R-:W-:-:S03]  /*6d60*/  LOP3.LUT R9, R3, R0, RZ, 0x3c, !PT ;  /* 0x0000000003097212 */ /* 0x000fc600078e3cff */
[----:B------:R-:W-:Y:S01]  /*6d70*/  IMAD R6, R8, 0x8, R5 ;  /* 0x0000000808067824 */ /* 0x000fe200078e0205 */
[----:B------:R-:W-:Y:S01]  /*6d80*/  SHF.L.U32 R3, R9, 0x1f, RZ ;  /* 0x0000001f09037819 */ /* 0x000fe200000006ff */
[----:B0-----:R-:W-:Y:S06]  /*6d90*/  @!P0 BRA `(.L_x_187) ;  /* 0x00000010003c8947 */ /* 0x001fec0003800000 */
.L_x_222:
[----:B------:R-:W1:Y:S01]  /*6da0*/  SYNCS.PHASECHK.TRANS64.TRYWAIT P0, [R6+URZ], R3 ;  /* 0x00000003060075a7 */ /* 0x000e62000800017f */
[----:B------:R-:W-:-:S05]  /*6db0*/  VIADD R0, R8, 0x1 ;  /* 0x0000000108007836 */ /* 0x000fca0000000000 */
[----:B------:R-:W-:-:S04]  /*6dc0*/  ISETP.NE.AND P1, PT, R0, 0x1c, PT ;  /* 0x0000001c0000780c */ /* 0x000fc80003f25270 */
[----:B0-----:R-:W-:Y:S02]  /*6dd0*/  SEL R2, RZ, 0x1, P1 ;  /* 0x00000001ff027807 */ /* 0x001fe40000800000 */
[----:B------:R-:W-:Y:S02]  /*6de0*/  SEL R0, R0, RZ, P1 ;  /* 0x000000ff00007207 */ /* 0x000fe40000800000 */
[----:B------:R-:W-:-:S03]  /*6df0*/  LOP3.LUT R9, R9, R2, RZ, 0x3c, !PT ;  /* 0x0000000209097212 */ /* 0x000fc600078e3cff */
[----:B------:R-:W-:Y:S01]  /*6e00*/  IMAD R7, R0, 0x8, R5 ;  /* 0x0000000800077824 */ /* 0x000fe200078e0205 */
[----:B------:R-:W-:Y:S01]  /*6e10*/  SHF.L.U32 R4, R9, 0x1f, RZ ;  /* 0x0000001f09047819 */ /* 0x000fe200000006ff */
[----:B-1----:R-:W-:Y:S06]  /*6e20*/  @!P0 BRA `(.L_x_188) ;  /* 0x00000010002c8947 */ /* 0x002fec0003800000 */
.L_x_223:
[----:B------:R-:W1:Y:S01]  /*6e30*/  SYNCS.PHASECHK.TRANS64.TRYWAIT P0, [R7+URZ], R4 ;  /* 0x00000004070075a7 */ /* 0x000e62000800017f */
[----:B------:R-:W-:-:S05]  /*6e40*/  VIADD R0, R0, 0x1 ;  /* 0x0000000100007836 */ /* 0x000fca0000000000 */
[----:B------:R-:W-:-:S04]  /*6e50*/  ISETP.NE.AND P1, PT, R0, 0x1c, PT ;  /* 0x0000001c0000780c */ /* 0x000fc80003f25270 */
[----:B------:R-:W-:Y:S02]  /*6e60*/  SEL R2, RZ, 0x1, P1 ;  /* 0x00000001ff027807 */ /* 0x000fe40000800000 */
[----:B------:R-:W-:Y:S02]  /*6e70*/  SEL R0, R0, RZ, P1 ;  /* 0x000000ff00007207 */ /* 0x000fe40000800000 */
[----:B------:R-:W-:-:S03]  /*6e80*/  LOP3.LUT R9, R9, R2, RZ, 0x3c, !PT ;  /* 0x0000000209097212 */ /* 0x000fc600078e3cff */
[----:B0-----:R-:W-:Y:S01]  /*6e90*/  IMAD R6, R0, 0x8, R5 ;  /* 0x0000000800067824 */ /* 0x001fe200078e0205 */
[----:B------:R-:W-:Y:S01]  /*6ea0*/  SHF.L.U32 R3, R9, 0x1f, RZ ;  /* 0x0000001f09037819 */ /* 0x000fe200000006ff */
[----:B-1----:R-:W-:Y:S06]  /*6eb0*/  @!P0 BRA `(.L_x_189) ;  /* 0x00000010001c8947 */ /* 0x002fec0003800000 */
.L_x_224:
        /* <DEDUP_REMOVED lines=9> */
.L_x_225:
        /* <DEDUP_REMOVED lines=9> */
.L_x_226:
        /* <DEDUP_REMOVED lines=9> */
.L_x_227:
        /* <DEDUP_REMOVED lines=9> */
.L_x_228:
        /* <DEDUP_REMOVED lines=9> */
.L_x_229:
        /* <DEDUP_REMOVED lines=9> */
.L_x_230:
        /* <DEDUP_REMOVED lines=9> */
.L_x_231:
        /* <DEDUP_REMOVED lines=9> */
.L_x_232:
        /* <DEDUP_REMOVED lines=9> */
.L_x_233:
        /* <DEDUP_REMOVED lines=9> */
.L_x_234:
        /* <DEDUP_REMOVED lines=9> */
.L_x_235:
        /* <DEDUP_REMOVED lines=9> */
.L_x_236:
        /* <DEDUP_REMOVED lines=9> */
.L_x_237:
        /* <DEDUP_REMOVED lines=9> */
.L_x_238:
        /* <DEDUP_REMOVED lines=9> */
.L_x_239:
        /* <DEDUP_REMOVED lines=9> */
.L_x_240:
        /* <DEDUP_REMOVED lines=9> */
.L_x_241:
        /* <DEDUP_REMOVED lines=9> */
.L_x_242:
        /* <DEDUP_REMOVED lines=9> */
.L_x_243:
        /* <DEDUP_REMOVED lines=9> */
.L_x_244:
        /* <DEDUP_REMOVED lines=9> */
.L_x_245:
        /* <DEDUP_REMOVED lines=9> */
.L_x_246:
        /* <DEDUP_REMOVED lines=9> */
.L_x_247:
[----:B------:R-:W1:Y:S01]  /*7bb0*/  SYNCS.PHASECHK.TRANS64.TRYWAIT P0, [R7+URZ], R4 ;  /* 0x00000004070075a7 */ /* 0x000e62000800017f */
[----:B------:R-:W-:-:S05]  /*7bc0*/  VIADD R0, R0, 0x1 ;  /* 0x0000000100007836 */ /* 0x000fca0000000000 */
[----:B------:R-:W-:-:S04]  /*7bd0*/  ISETP.NE.AND P1, PT, R0, 0x1c, PT ;  /* 0x0000001c0000780c */ /* 0x000fc80003f25270 */
[----:B------:R-:W-:Y:S02]  /*7be0*/  SEL R2, RZ, 0x1, P1 ;  /* 0x00000001ff027807 */ /* 0x000fe40000800000 */
[----:B------:R-:W-:Y:S02]  /*7bf0*/  SEL R0, R0, RZ, P1 ;  /* 0x000000ff00007207 */ /* 0x000fe40000800000 */
[----:B------:R-:W-:Y:S01]  /*7c00*/  LOP3.LUT R2, R9, R2, RZ, 0x3c, !PT ;  /* 0x0000000209027212 */ /* 0x000fe200078e3cff */
[----:B-1----:R-:W-:Y:S06]  /*7c10*/  @!P0 BRA `(.L_x_213) ;  /* 0x0000000800a48947 */ /* 0x002fec0003800000 */
.L_x_248:
[----:B------:R-:W-:Y:S01]  /*7c20*/  IMAD R5, R0, 0x8, R5 ;  /* 0x0000000800057824 */ /* 0x000fe200078e0205 */
[----:B------:R-:W-:-:S07]  /*7c30*/  SHF.L.U32 R0, R2, 0x1f, RZ ;  /* 0x0000001f02007819 */ /* 0x000fce00000006ff */
.L_x_214:
[----:B--2---:R2:W3:Y:S02]  /*7c40*/  SYNCS.PHASECHK.TRANS64.TRYWAIT P0, [R5+URZ], R0 ;  /* 0x00000000050075a7 */ /* 0x0044e4000800017f */
[----:B---3--:R-:W-:Y:S05]  /*7c50*/  @!P0 NANOSLEEP.SYNCS 0x989680 ;  /* 0x009896800000895d */ /* 0x008fea0003900000 */
[----:B------:R-:W3:Y:S02]  /*7c60*/  @!P0 SYNCS.PHASECHK.TRANS64 P0, [R5+URZ], R0 ;  /* 0x00000000050085a7 */ /* 0x000ee4000800007f */
[----:B---3--:R-:W-:Y:S05]  /*7c70*/  @!P0 BRA `(.L_x_214) ;  /* 0xfffffffc00f08947 */ /* 0x008fea000383ffff */
.L_x_185:
[----:B------:R-:W-:Y:S05]  /*7c80*/  BSYNC B0 ;  /* 0x0000000000007941 */ /* 0x000fea0003800000 */
.L_x_184:
[----:B------:R-:W-:Y:S05]  /*7c90*/  EXIT ;  /* 0x000000000000794d */ /* 0x000fea0003800000 */
.L_x_22:
[----:B-1----:R1:W2:Y:S02]  /*7ca0*/  SYNCS.PHASECHK.TRANS64.TRYWAIT P1, [R3+URZ], R0 ;  /* 0x00000000030075a7 */ /* 0x0022a4000802017f */
[----:B--2---:R-:W-:Y:S05]  /*7cb0*/  @!P1 NANOSLEEP.SYNCS 0x989680 ;  /* 0x009896800000995d */ /* 0x004fea0003900000 */
[----:B------:R-:W2:Y:S02]  /*7cc0*/  @!P1 SYNCS.PHASECHK.TRANS64 P1, [R3+URZ], R0 ;  /* 0x00000000030095a7 */ /* 0x000ea4000802007f */
[----:B--2---:R-:W-:Y:S05]  /*7cd0*/  @!P1 BRA `(.L_x_22) ;  /* 0xfffffffc00f09947 */ /* 0x004fea000383ffff */
[----:B------:R-:W-:Y:S05]  /*7ce0*/  BRA `(.L_x_21) ;  /* 0xffffff9c00507947 */ /* 0x000fea000383ffff */
.L_x_27:
[----:B-1----:R1:W2:Y:S02]  /*7cf0*/  SYNCS.PHASECHK.TRANS64.TRYWAIT P1, [R5+URZ], R4 ;  /* 0x00000004050075a7 */ /* 0x0022a4000802017f */
[----:B--2---:R-:W-:Y:S05]  /*7d00*/  @!P1 NANOSLEEP.SYNCS 0x989680 ;  /* 0x009896800000995d */ /* 0x004fea0003900000 */
[----:B------:R-:W2:Y:S02]  /*7d10*/  @!P1 SYNCS.PHASECHK.TRANS64 P1, [R5+URZ], R4 ;  /* 0x00000004050095a7 */ /* 0x000ea4000802007f */
[----:B--2---:R-:W-:Y:S05]  /*7d20*/  @!P1 BRA `(.L_x_27) ;  /* 0xfffffffc00f09947 */ /* 0x004fea000383ffff */
[----:B------:R-:W-:Y:S05]  /*7d30*/  BRA `(.L_x_26) ;  /* 0xffffff9c00d07947 */ /* 0x000fea000383ffff */
.L_x_172:
[----:B------:R-:W-:Y:S01]  /*7d40*/  BSSY B1, `(.L_x_215) ;  /* 0x0000006000017945 */ /* 0x000fe20003800000 */
[----:B------:R-:W-:-:S07]  /*7d50*/  IMAD.MOV.U32 R15, RZ, RZ, -0x1 ;  /* 0xffffffffff0f7424 */ /* 0x000fce00078e00ff */
[----:B------:R-:W-:Y:S05]  /*7d60*/  WARPSYNC.COLLECTIVE R15, `(.L_x_216) ;  /* 0x000000000f0c7348 */ /* 0x000fea0003c00000 */
[----:B------:R-:W-:Y:S02]  /*7d70*/  ELECT P6, UR62, PT ;  /* 0x00000000003e782f */ /* 0x000fe400038c0000 */
[----:B------:R-:W-:Y:S01]  /*7d80*/  MOV R14, UR62 ;  /* 0x0000003e000e7c02 */ /* 0x000fe20008000f00 */
[----:B------:R-:W-:Y:S10]  /*7d90*/  ENDCOLLECTIVE ;  /* 0x000000000000791b */ /* 0x000ff40003800000 */
.L_x_216:
[----:B------:R-:W-:Y:S05]  /*7da0*/  BSYNC B1 ;  /* 0x0000000000017941 */ /* 0x000fea0003800000 */
.L_x_215:
[----:B------:R-:W-:Y:S05]  /*7db0*/  BRA `(.L_x_217) ;  /* 0xffffffe000d87947 */ /* 0x000fea000383ffff */
.L_x_175:
[----:B0-----:R0:W1:Y:S02]  /*7dc0*/  SYNCS.PHASECHK.TRANS64.TRYWAIT P0, [R20+URZ+0xe0], R7 ;  /* 0x0000e007140075a7 */ /* 0x001064000800017f */
[----:B-1----:R-:W-:Y:S05]  /*7dd0*/  @!P0 NANOSLEEP.SYNCS 0x989680 ;  /* 0x009896800000895d */ /* 0x002fea0003900000 */
[----:B------:R-:W1:Y:S02]  /*7de0*/  @!P0 SYNCS.PHASECHK.TRANS64 P0, [R20+URZ+0xe0], R7 ;  /* 0x0000e007140085a7 */ /* 0x000e64000800007f */
[----:B-1----:R-:W-:Y:S05]  /*7df0*/  @!P0 BRA `(.L_x_175) ;  /* 0xfffffffc00f08947 */ /* 0x002fea000383ffff */
[----:B------:R-:W-:Y:S05]  /*7e00*/  BRA `(.L_x_218) ;  /* 0xffffffe400187947 */ /* 0x000fea000383ffff */
.L_x_183:
[----:B------:R-:W-:Y:S01]  /*7e10*/  BSSY B0, `(.L_x_219) ;  /* 0x0000006000007945 */ /* 0x000fe20003800000 */
[----:B------:R-:W-:-:S07]  /*7e20*/  IMAD.MOV.U32 R15, RZ, RZ, -0x1 ;  /* 0xffffffffff0f7424 */ /* 0x000fce00078e00ff */
[----:B------:R-:W-:Y:S05]  /*7e30*/  WARPSYNC.COLLECTIVE R15, `(.L_x_220) ;  /* 0x000000000f0c7348 */ /* 0x000fea0003c00000 */
[----:B------:R-:W-:Y:S02]  /*7e40*/  ELECT P6, UR62, PT ;  /* 0x00000000003e782f */ /* 0x000fe400038c0000 */
[----:B------:R-:W-:Y:S01]  /*7e50*/  MOV R14, UR62 ;  /* 0x0000003e000e7c02 */ /* 0x000fe20008000f00 */
[----:B------:R-:W-:Y:S10]  /*7e60*/  ENDCOLLECTIVE ;  /* 0x000000000000791b */ /* 0x000ff40003800000 */
.L_x_220:
[----:B------:R-:W-:Y:S05]  /*7e70*/  BSYNC B0 ;  /* 0x0000000000007941 */ /* 0x000fea0003800000 */
.L_x_219:
[----:B------:R-:W-:Y:S05]  /*7e80*/  BRA `(.L_x_221) ;  /* 0xffffffec00707947 */ /* 0x000fea000383ffff */
.L_x_187:
[----:B0-----:R0:W1:Y:S02]  /*7e90*/  SYNCS.PHASECHK.TRANS64.TRYWAIT P0, [R7+URZ], R2 ;  /* 0x00000002070075a7 */ /* 0x001064000800017f */
[----:B-1----:R-:W-:Y:S05]  /*7ea0*/  @!P0 NANOSLEEP.SYNCS 0x989680 ;  /* 0x009896800000895d */ /* 0x002fea0003900000 */
[----:B------:R-:W1:Y:S02]  /*7eb0*/  @!P0 SYNCS.PHASECHK.TRANS64 P0, [R7+URZ], R2 ;  /* 0x00000002070085a7 */ /* 0x000e64000800007f */
[----:B-1----:R-:W-:Y:S05]  /*7ec0*/  @!P0 BRA `(.L_x_187) ;  /* 0xfffffffc00f08947 */ /* 0x002fea000383ffff */
[----:B------:R-:W-:Y:S05]  /*7ed0*/  BRA `(.L_x_222) ;  /* 0xffffffec00b07947 */ /* 0x000fea000383ffff */
.L_x_188:
[----:B0-----:R0:W1:Y:S02]  /*7ee0*/  SYNCS.PHASECHK.TRANS64.TRYWAIT P0, [R6+URZ], R3 ;  /* 0x00000003060075a7 */ /* 0x001064000800017f */
[----:B-1----:R-:W-:Y:S05]  /*7ef0*/  @!P0 NANOSLEEP.SYNCS 0x989680 ;  /* 0x009896800000895d */ /* 0x002fea0003900000 */
[----:B------:R-:W1:Y:S02]  /*7f00*/  @!P0 SYNCS.PHASECHK.TRANS64 P0, [R6+URZ], R3 ;  /* 0x00000003060085a7 */ /* 0x000e64000800007f */
[----:B-1----:R-:W-:Y:S05]  /*7f10*/  @!P0 BRA `(.L_x_188) ;  /* 0xfffffffc00f08947 */ /* 0x002fea000383ffff */
[----:B------:R-:W-:Y:S05]  /*7f20*/  BRA `(.L_x_223) ;  /* 0xffffffec00c07947 */ /* 0x000fea000383ffff */
.L_x_189:
[----:B0-----:R0:W1:Y:S02]  /*7f30*/  SYNCS.PHASECHK.TRANS64.TRYWAIT P0, [R7+URZ], R4 ;  /* 0x00000004070075a7 */ /* 0x001064000800017f */
[----:B-1----:R-:W-:Y:S05]  /*7f40*/  @!P0 NANOSLEEP.SYNCS 0x989680 ;  /* 0x009896800000895d */ /* 0x002fea0003900000 */
[----:B------:R-:W1:Y:S02]  /*7f50*/  @!P0 SYNCS.PHASECHK.TRANS64 P0, [R7+URZ], R4 ;  /* 0x00000004070085a7 */ /* 0x000e64000800007f */
[----:B-1----:R-:W-:Y:S05]  /*7f60*/  @!P0 BRA `(.L_x_189) ;  /* 0xfffffffc00f08947 */ /* 0x002fea000383ffff */
[----:B------:R-:W-:Y:S05]  /*7f70*/  BRA `(.L_x_224) ;  /* 0xffffffec00d07947 */ /* 0x000fea000383ffff */
.L_x_190:
[----:B0-----:R0:W1:Y:S02]  /*7f80*/  SYNCS.PHASECHK.TRANS64.TRYWAIT P0, [R6+URZ], R3 ;  /* 0x00000003060075a7 */ /* 0x001064000800017f */
[----:B-1----:R-:W-:Y:S05]  /*7f90*/  @!P0 NANOSLEEP.SYNCS 0x989680 ;  /* 0x009896800000895d */ /* 0x002fea0003900000 */
[----:B------:R-:W1:Y:S02]  /*7fa0*/  @!P0 SYNCS.PHASECHK.TRANS64 P0, [R6+URZ], R3 ;  /* 0x00000003060085a7 */ /* 0x000e64000800007f */
[----:B-1----:R-:W-:Y:S05]  /*7fb0*/  @!P0 BRA `(.L_x_190) ;  /* 0xfffffffc00f08947 */ /* 0x002fea000383ffff */
[----:B------:R-:W-:Y:S05]  /*7fc0*/  BRA `(.L_x_225) ;  /* 0xffffffec00e07947 */ /* 0x000fea000383ffff */
.L_x_191:
[----:B0-----:R0:W1:Y:S02]  /*7fd0*/  SYNCS.PHASECHK.TRANS64.TRYWAIT P0, [R7+URZ], R4 ;  /* 0x00000004070075a7 */ /* 0x001064000800017f */
[----:B-1----:R-:W-:Y:S05]  /*7fe0*/  @!P0 NANOSLEEP.SYNCS 0x989680 ;  /* 0x009896800000895d */ /* 0x002fea0003900000 */
[----:B------:R-:W1:Y:S02]  /*7ff0*/  @!P0 SYNCS.PHASECHK.TRANS64 P0, [R7+URZ], R4 ;  /* 0x00000004070085a7 */ /* 0x000e64000800007f */
[----:B-1----:R-:W-:Y:S05]  /*8000*/  @!P0 BRA `(.L_x_191) ;  /* 0xfffffffc00f08947 */ /* 0x002fea000383ffff */
[----:B------:R-:W-:Y:S05]  /*8010*/  BRA `(.L_x_226) ;  /* 0xffffffec00f07947 */ /* 0x000fea000383ffff */
.L_x_192:
[----:B0-----:R0:W1:Y:S02]  /*8020*/  SYNCS.PHASECHK.TRANS64.TRYWAIT P0, [R6+URZ], R3 ;  /* 0x00000003060075a7 */ /* 0x001064000800017f */
[----:B-1----:R-:W-:Y:S05]  /*8030*/  @!P0 NANOSLEEP.SYNCS 0x989680 ;  /* 0x009896800000895d */ /* 0x002fea0003900000 */
[----:B------:R-:W1:Y:S02]  /*8040*/  @!P0 SYNCS.PHASECHK.TRANS64 P0, [R6+URZ], R3 ;  /* 0x00000003060085a7 */ /* 0x000e64000800007f */
[----:B-1----:R-:W-:Y:S05]  /*8050*/  @!P0 BRA `(.L_x_192) ;  /* 0xfffffffc00f08947 */ /* 0x002fea000383ffff */
[----:B------:R-:W-:Y:S05]  /*8060*/  BRA `(.L_x_227) ;  /* 0xfffffff000007947 */ /* 0x000fea000383ffff */
.L_x_193:
[----:B0-----:R0:W1:Y:S02]  /*8070*/  SYNCS.PHASECHK.TRANS64.TRYWAIT P0, [R7+URZ], R4 ;  /* 0x00000004070075a7 */ /* 0x001064000800017f */
[----:B-1----:R-:W-:Y:S05]  /*8080*/  @!P0 NANOSLEEP.SYNCS 0x989680 ;  /* 0x009896800000895d */ /* 0x002fea0003900000 */
[----:B------:R-:W1:Y:S02]  /*8090*/  @!P0 SYNCS.PHASECHK.TRANS64 P0, [R7+URZ], R4 ;  /* 0x00000004070085a7 */ /* 0x000e64000800007f */
[----:B-1----:R-:W-:Y:S05]  /*80a0*/  @!P0 BRA `(.L_x_193) ;  /* 0xfffffffc00f08947 */ /* 0x002fea000383ffff */
[----:B------:R-:W-:Y:S05]  /*80b0*/  BRA `(.L_x_228) ;  /* 0xfffffff000107947 */ /* 0x000fea000383ffff */
.L_x_194:
[----:B0-----:R0:W1:Y:S02]  /*80c0*/  SYNCS.PHASECHK.TRANS64.TRYWAIT P0, [R6+URZ], R3 ;  /* 0x00000003060075a7 */ /* 0x001064000800017f */
[----:B-1----:R-:W-:Y:S05]  /*80d0*/  @!P0 NANOSLEEP.SYNCS 0x989680 ;  /* 0x009896800000895d */ /* 0x002fea0003900000 */
[----:B------:R-:W1:Y:S02]  /*80e0*/  @!P0 SYNCS.PHASECHK.TRANS64 P0, [R6+URZ], R3 ;  /* 0x00000003060085a7 */ /* 0x000e64000800007f */
[----:B-1----:R-:W-:Y:S05]  /*80f0*/  @!P0 BRA `(.L_x_194) ;  /* 0xfffffffc00f08947 */ /* 0x002fea000383ffff */
[----:B------:R-:W-:Y:S05]  /*8100*/  BRA `(.L_x_229) ;  /* 0xfffffff000207947 */ /* 0x000fea000383ffff */
.L_x_195:
[----:B0-----:R0:W1:Y:S02]  /*8110*/  SYNCS.PHASECHK.TRANS64.TRYWAIT P0, [R7+URZ], R4 ;  /* 0x00000004070075a7 */ /* 0x001064000800017f */
[----:B-1----:R-:W-:Y:S05]  /*8120*/  @!P0 NANOSLEEP.SYNCS 0x989680 ;  /* 0x009896800000895d */ /* 0x002fea0003900000 */
[----:B------:R-:W1:Y:S02]  /*8130*/  @!P0 SYNCS.PHASECHK.TRANS64 P0, [R7+URZ], R4 ;  /* 0x00000004070085a7 */ /* 0x000e64000800007f */
[----:B-1----:R-:W-:Y:S05]  /*8140*/  @!P0 BRA `(.L_x_195) ;  /* 0xfffffffc00f08947 */ /* 0x002fea000383ffff */
[----:B------:R-:W-:Y:S05]  /*8150*/  BRA `(.L_x_230) ;  /* 0xfffffff000307947 */ /* 0x000fea000383ffff */
.L_x_196:
[----:B0-----:R0:W1:Y:S02]  /*8160*/  SYNCS.PHASECHK.TRANS64.TRYWAIT P0, [R6+URZ], R3 ;  /* 0x00000003060075a7 */ /* 0x001064000800017f */
[----:B-1----:R-:W-:Y:S05]  /*8170*/  @!P0 NANOSLEEP.SYNCS 0x989680 ;  /* 0x009896800000895d */ /* 0x002fea0003900000 */
[----:B------:R-:W1:Y:S02]  /*8180*/  @!P0 SYNCS.PHASECHK.TRANS64 P0, [R6+URZ], R3 ;  /* 0x00000003060085a7 */ /* 0x000e64000800007f */
[----:B-1----:R-:W-:Y:S05]  /*8190*/  @!P0 BRA `(.L_x_196) ;  /* 0xfffffffc00f08947 */ /* 0x002fea000383ffff */
[----:B------:R-:W-:Y:S05]  /*81a0*/  BRA `(.L_x_231) ;  /* 0xfffffff000407947 */ /* 0x000fea000383ffff */
.L_x_197:
[----:B0-----:R0:W1:Y:S02]  /*81b0*/  SYNCS.PHASECHK.TRANS64.TRYWAIT P0, [R7+URZ], R4 ;  /* 0x00000004070075a7 */ /* 0x001064000800017f */
[----:B-1----:R-:W-:Y:S05]  /*81c0*/  @!P0 NANOSLEEP.SYNCS 0x989680 ;  /* 0x009896800000895d */ /* 0x002fea0003900000 */
[----:B------:R-:W1:Y:S02]  /*81d0*/  @!P0 SYNCS.PHASECHK.TRANS64 P0, [R7+URZ], R4 ;  /* 0x00000004070085a7 */ /* 0x000e64000800007f */
[----:B-1----:R-:W-:Y:S05]  /*81e0*/  @!P0 BRA `(.L_x_197) ;  /* 0xfffffffc00f08947 */ /* 0x002fea000383ffff */
[----:B------:R-:W-:Y:S05]  /*81f0*/  BRA `(.L_x_232) ;  /* 0xfffffff000507947 */ /* 0x000fea000383ffff */
.L_x_198:
[----:B0-----:R0:W1:Y:S02]  /*8200*/  SYNCS.PHASECHK.TRANS64.TRYWAIT P0, [R6+URZ], R3 ;  /* 0x00000003060075a7 */ /* 0x001064000800017f */
[----:B-1----:R-:W-:Y:S05]  /*8210*/  @!P0 NANOSLEEP.SYNCS 0x989680 ;  /* 0x009896800000895d */ /* 0x002fea0003900000 */
[----:B------:R-:W1:Y:S02]  /*8220*/  @!P0 SYNCS.PHASECHK.TRANS64 P0, [R6+URZ], R3 ;  /* 0x00000003060085a7 */ /* 0x000e64000800007f */
[----:B-1----:R-:W-:Y:S05]  /*8230*/  @!P0 BRA `(.L_x_198) ;  /* 0xfffffffc00f08947 */ /* 0x002fea000383ffff */
[----:B------:R-:W-:Y:S05]  /*8240*/  BRA `(.L_x_233) ;  /* 0xfffffff000607947 */ /* 0x000fea000383ffff */
.L_x_199:
[----:B0-----:R0:W1:Y:S02]  /*8250*/  SYNCS.PHASECHK.TRANS64.TRYWAIT P0, [R7+URZ], R4 ;  /* 0x00000004070075a7 */ /* 0x001064000800017f */
[----:B-1----:R-:W-:Y:S05]  /*8260*/  @!P0 NANOSLEEP.SYNCS 0x989680 ;  /* 0x009896800000895d */ /* 0x002fea0003900000 */
[----:B------:R-:W1:Y:S02]  /*8270*/  @!P0 SYNCS.PHASECHK.TRANS64 P0, [R7+URZ], R4 ;  /* 0x00000004070085a7 */ /* 0x000e64000800007f */
[----:B-1----:R-:W-:Y:S05]  /*8280*/  @!P0 BRA `(.L_x_199) ;  /* 0xfffffffc00f08947 */ /* 0x002fea000383ffff */
[----:B------:R-:W-:Y:S05]  /*8290*/  BRA `(.L_x_234) ;  /* 0xfffffff000707947 */ /* 0x000fea000383ffff */
.L_x_200:
[----:B0-----:R0:W1:Y:S02]  /*82a0*/  SYNCS.PHASECHK.TRANS64.TRYWAIT P0, [R6+URZ], R3 ;  /* 0x00000003060075a7 */ /* 0x001064000800017f */
[----:B-1----:R-:W-:Y:S05]  /*82b0*/  @!P0 NANOSLEEP.SYNCS 0x989680 ;  /* 0x009896800000895d */ /* 0x002fea0003900000 */
[----:B------:R-:W1:Y:S02]  /*82c0*/  @!P0 SYNCS.PHASECHK.TRANS64 P0, [R6+URZ], R3 ;  /* 0x00000003060085a7 */ /* 0x000e64000800007f */
[----:B-1----:R-:W-:Y:S05]  /*82d0*/  @!P0 BRA `(.L_x_200) ;  /* 0xfffffffc00f08947 */ /* 0x002fea000383ffff */
[----:B------:R-:W-:Y:S05]  /*82e0*/  BRA `(.L_x_235) ;  /* 0xfffffff000807947 */ /* 0x000fea000383ffff */
.L_x_201:
[----:B0-----:R0:W1:Y:S02]  /*82f0*/  SYNCS.PHASECHK.TRANS64.TRYWAIT P0, [R7+URZ], R4 ;  /* 0x00000004070075a7 */ /* 0x001064000800017f */
[----:B-1----:R-:W-:Y:S05]  /*8300*/  @!P0 NANOSLEEP.SYNCS 0x989680 ;  /* 0x009896800000895d */ /* 0x002fea0003900000 */
[----:B------:R-:W1:Y:S02]  /*8310*/  @!P0 SYNCS.PHASECHK.TRANS64 P0, [R7+URZ], R4 ;  /* 0x00000004070085a7 */ /* 0x000e64000800007f */
[----:B-1----:R-:W-:Y:S05]  /*8320*/  @!P0 BRA `(.L_x_201) ;  /* 0xfffffffc00f08947 */ /* 0x002fea000383ffff */
[----:B------:R-:W-:Y:S05]  /*8330*/  BRA `(.L_x_236) ;  /* 0xfffffff000907947 */ /* 0x000fea000383ffff */
.L_x_202:
[----:B0-----:R0:W1:Y:S02]  /*8340*/  SYNCS.PHASECHK.TRANS64.TRYWAIT P0, [R6+URZ], R3 ;  /* 0x00000003060075a7 */ /* 0x001064000800017f */
[----:B-1----:R-:W-:Y:S05]  /*8350*/  @!P0 NANOSLEEP.SYNCS 0x989680 ;  /* 0x009896800000895d */ /* 0x002fea0003900000 */
[----:B------:R-:W1:Y:S02]  /*8360*/  @!P0 SYNCS.PHASECHK.TRANS64 P0, [R6+URZ], R3 ;  /* 0x00000003060085a7 */ /* 0x000e64000800007f */
[----:B-1----:R-:W-:Y:S05]  /*8370*/  @!P0 BRA `(.L_x_202) ;  /* 0xfffffffc00f08947 */ /* 0x002fea000383ffff */
[----:B------:R-:W-:Y:S05]  /*8380*/  BRA `(.L_x_237) ;  /* 0xfffffff000a07947 */ /* 0x000fea000383ffff */
.L_x_203:
[----:B0-----:R0:W1:Y:S02]  /*8390*/  SYNCS.PHASECHK.TRANS64.TRYWAIT P0, [R7+URZ], R4 ;  /* 0x00000004070075a7 */ /* 0x001064000800017f */
[----:B-1----:R-:W-:Y:S05]  /*83a0*/  @!P0 NANOSLEEP.SYNCS 0x989680 ;  /* 0x009896800000895d */ /* 0x002fea0003900000 */
[----:B------:R-:W1:Y:S02]  /*83b0*/  @!P0 SYNCS.PHASECHK.TRANS64 P0, [R7+URZ], R4 ;  /* 0x00000004070085a7 */ /* 0x000e64000800007f */
[----:B-1----:R-:W-:Y:S05]  /*83c0*/  @!P0 BRA `(.L_x_203) ;  /* 0xfffffffc00f08947 */ /* 0x002fea000383ffff */
[----:B------:R-:W-:Y:S05]  /*83d0*/  BRA `(.L_x_238) ;  /* 0xfffffff000b07947 */ /* 0x000fea000383ffff */
.L_x_204:
[----:B0-----:R0:W1:Y:S02]  /*83e0*/  SYNCS.PHASECHK.TRANS64.TRYWAIT P0, [R6+URZ], R3 ;  /* 0x00000003060075a7 */ /* 0x001064000800017f */
[----:B-1----:R-:W-:Y:S05]  /*83f0*/  @!P0 NANOSLEEP.SYNCS 0x989680 ;  /* 0x009896800000895d */ /* 0x002fea0003900000 */
[----:B------:R-:W1:Y:S02]  /*8400*/  @!P0 SYNCS.PHASECHK.TRANS64 P0, [R6+URZ], R3 ;  /* 0x00000003060085a7 */ /* 0x000e64000800007f */
[----:B-1----:R-:W-:Y:S05]  /*8410*/  @!P0 BRA `(.L_x_204) ;  /* 0xfffffffc00f08947 */ /* 0x002fea000383ffff */
[----:B------:R-:W-:Y:S05]  /*8420*/  BRA `(.L_x_239) ;  /* 0xfffffff000c07947 */ /* 0x000fea000383ffff */
.L_x_205:
[----:B0-----:R0:W1:Y:S02]  /*8430*/  SYNCS.PHASECHK.TRANS64.TRYWAIT P0, [R7+URZ], R4 ;  /* 0x00000004070075a7 */ /* 0x001064000800017f */
[----:B-1----:R-:W-:Y:S05]  /*8440*/  @!P0 NANOSLEEP.SYNCS 0x989680 ;  /* 0x009896800000895d */ /* 0x002fea0003900000 */
[----:B------:R-:W1:Y:S02]  /*8450*/  @!P0 SYNCS.PHASECHK.TRANS64 P0, [R7+URZ], R4 ;  /* 0x00000004070085a7 */ /* 0x000e64000800007f */
[----:B-1----:R-:W-:Y:S05]  /*8460*/  @!P0 BRA `(.L_x_205) ;  /* 0xfffffffc00f08947 */ /* 0x002fea000383ffff */
[----:B------:R-:W-:Y:S05]  /*8470*/  BRA `(.L_x_240) ;  /* 0xfffffff000d07947 */ /* 0x000fea000383ffff */
.L_x_206:
[----:B0-----:R0:W1:Y:S02]  /*8480*/  SYNCS.PHASECHK.TRANS64.TRYWAIT P0, [R6+URZ], R3 ;  /* 0x00000003060075a7 */ /* 0x001064000800017f */
[----:B-1----:R-:W-:Y:S05]  /*8490*/  @!P0 NANOSLEEP.SYNCS 0x989680 ;  /* 0x009896800000895d */ /* 0x002fea0003900000 */
[----:B------:R-:W1:Y:S02]  /*84a0*/  @!P0 SYNCS.PHASECHK.TRANS64 P0, [R6+URZ], R3 ;  /* 0x00000003060085a7 */ /* 0x000e64000800007f */
[----:B-1----:R-:W-:Y:S05]  /*84b0*/  @!P0 BRA `(.L_x_206) ;  /* 0xfffffffc00f08947 */ /* 0x002fea000383ffff */
[----:B------:R-:W-:Y:S05]  /*84c0*/  BRA `(.L_x_241) ;  /* 0xfffffff000e07947 */ /* 0x000fea000383ffff */
.L_x_207:
[----:B0-----:R0:W1:Y:S02]  /*84d0*/  SYNCS.PHASECHK.TRANS64.TRYWAIT P0, [R7+URZ], R4 ;  /* 0x00000004070075a7 */ /* 0x001064000800017f */
[----:B-1----:R-:W-:Y:S05]  /*84e0*/  @!P0 NANOSLEEP.SYNCS 0x989680 ;  /* 0x009896800000895d */ /* 0x002fea0003900000 */
[----:B------:R-:W1:Y:S02]  /*84f0*/  @!P0 SYNCS.PHASECHK.TRANS64 P0, [R7+URZ], R4 ;  /* 0x00000004070085a7 */ /* 0x000e64000800007f */
[----:B-1----:R-:W-:Y:S05]  /*8500*/  @!P0 BRA `(.L_x_207) ;  /* 0xfffffffc00f08947 */ /* 0x002fea000383ffff */
[----:B------:R-:W-:Y:S05]  /*8510*/  BRA `(.L_x_242) ;  /* 0xfffffff000f07947 */ /* 0x000fea000383ffff */
.L_x_208:
[----:B0-----:R0:W1:Y:S02]  /*8520*/  SYNCS.PHASECHK.TRANS64.TRYWAIT P0, [R6+URZ], R3 ;  /* 0x00000003060075a7 */ /* 0x001064000800017f */
[----:B-1----:R-:W-:Y:S05]  /*8530*/  @!P0 NANOSLEEP.SYNCS 0x989680 ;  /* 0x009896800000895d */ /* 0x002fea0003900000 */
[----:B------:R-:W1:Y:S02]  /*8540*/  @!P0 SYNCS.PHASECHK.TRANS64 P0, [R6+URZ], R3 ;  /* 0x00000003060085a7 */ /* 0x000e64000800007f */
[----:B-1----:R-:W-:Y:S05]  /*8550*/  @!P0 BRA `(.L_x_208) ;  /* 0xfffffffc00f08947 */ /* 0x002fea000383ffff */
[----:B------:R-:W-:Y:S05]  /*8560*/  BRA `(.L_x_243) ;  /* 0xfffffff400007947 */ /* 0x000fea000383ffff */
.L_x_209:
[----:B0-----:R0:W1:Y:S02]  /*8570*/  SYNCS.PHASECHK.TRANS64.TRYWAIT P0, [R7+URZ], R4 ;  /* 0x00000004070075a7 */ /* 0x001064000800017f */
[----:B-1----:R-:W-:Y:S05]  /*8580*/  @!P0 NANOSLEEP.SYNCS 0x989680 ;  /* 0x009896800000895d */ /* 0x002fea0003900000 */
[----:B------:R-:W1:Y:S02]  /*8590*/  @!P0 SYNCS.PHASECHK.TRANS64 P0, [R7+URZ], R4 ;  /* 0x00000004070085a7 */ /* 0x000e64000800007f */
[----:B-1----:R-:W-:Y:S05]  /*85a0*/  @!P0 BRA `(.L_x_209) ;  /* 0xfffffffc00f08947 */ /* 0x002fea000383ffff */
[----:B------:R-:W-:Y:S05]  /*85b0*/  BRA `(.L_x_244) ;  /* 0xfffffff400107947 */ /* 0x000fea000383ffff */
.L_x_210:
[----:B0-----:R0:W1:Y:S02]  /*85c0*/  SYNCS.PHASECHK.TRANS64.TRYWAIT P0, [R6+URZ], R3 ;  /* 0x00000003060075a7 */ /* 0x001064000800017f */
[----:B-1----:R-:W-:Y:S05]  /*85d0*/  @!P0 NANOSLEEP.SYNCS 0x989680 ;  /* 0x009896800000895d */ /* 0x002fea0003900000 */
[----:B------:R-:W1:Y:S02]  /*85e0*/  @!P0 SYNCS.PHASECHK.TRANS64 P0, [R6+URZ], R3 ;  /* 0x00000003060085a7 */ /* 0x000e64000800007f */
[----:B-1----:R-:W-:Y:S05]  /*85f0*/  @!P0 BRA `(.L_x_210) ;  /* 0xfffffffc00f08947 */ /* 0x002fea000383ffff */
[----:B------:R-:W-:Y:S05]  /*8600*/  BRA `(.L_x_245) ;  /* 0xfffffff400207947 */ /* 0x000fea000383ffff */
.L_x_211:
[----:B0-----:R0:W1:Y:S02]  /*8610*/  SYNCS.PHASECHK.TRANS64.TRYWAIT P0, [R7+URZ], R4 ;  /* 0x00000004070075a7 */ /* 0x001064000800017f */
[----:B-1----:R-:W-:Y:S05]  /*8620*/  @!P0 NANOSLEEP.SYNCS 0x989680 ;  /* 0x009896800000895d */ /* 0x002fea0003900000 */
[----:B------:R-:W1:Y:S02]  /*8630*/  @!P0 SYNCS.PHASECHK.TRANS64 P0, [R7+URZ], R4 ;  /* 0x00000004070085a7 */ /* 0x000e64000800007f */
[----:B-1----:R-:W-:Y:S05]  /*8640*/  @!P0 BRA `(.L_x_211) ;  /* 0xfffffffc00f08947 */ /* 0x002fea000383ffff */
[----:B------:R-:W-:Y:S05]  /*8650*/  BRA `(.L_x_246) ;  /* 0xfffffff400307947 */ /* 0x000fea000383ffff */
.L_x_212:
[----:B0-----:R0:W1:Y:S02]  /*8660*/  SYNCS.PHASECHK.TRANS64.TRYWAIT P0, [R6+URZ], R3 ;  /* 0x00000003060075a7 */ /* 0x001064000800017f */
[----:B-1----:R-:W-:Y:S05]  /*8670*/  @!P0 NANOSLEEP.SYNCS 0x989680 ;  /* 0x009896800000895d */ /* 0x002fea0003900000 */
[----:B------:R-:W1:Y:S02]  /*8680*/  @!P0 SYNCS.PHASECHK.TRANS64 P0, [R6+URZ], R3 ;  /* 0x00000003060085a7 */ /* 0x000e64000800007f */
[----:B-1----:R-:W-:Y:S05]  /*8690*/  @!P0 BRA `(.L_x_212) ;  /* 0xfffffffc00f08947 */ /* 0x002fea000383ffff */
[----:B------:R-:W-:Y:S05]  /*86a0*/  BRA `(.L_x_247) ;  /* 0xfffffff400407947 */ /* 0x000fea000383ffff */
.L_x_213:
[----:B-1----:R1:W2:Y:S02]  /*86b0*/  SYNCS.PHASECHK.TRANS64.TRYWAIT P0, [R7+URZ], R4 ;  /* 0x00000004070075a7 */ /* 0x0022a4000800017f */
[----:B--2---:R-:W-:Y:S05]  /*86c0*/  @!P0 NANOSLEEP.SYNCS 0x989680 ;  /* 0x009896800000895d */ /* 0x004fea0003900000 */
[----:B------:R-:W2:Y:S02]  /*86d0*/  @!P0 SYNCS.PHASECHK.TRANS64 P0, [R7+URZ], R4 ;  /* 0x00000004070085a7 */ /* 0x000ea4000800007f */
[----:B--2---:R-:W-:Y:S05]  /*86e0*/  @!P0 BRA `(.L_x_213) ;  /* 0xfffffffc00f08947 */ /* 0x004fea000383ffff */
[----:B------:R-:W-:Y:S05]  /*86f0*/  BRA `(.L_x_248) ;  /* 0xfffffff400487947 */ /* 0x000fea000383ffff */
.L_x_249:
[----:B------:R-:W-:-:S00]  /*8700*/  BRA `(.L_x_249) ;  /* 0xfffffffc00fc7947 */ /* 0x000fc0000383ffff */
[----:B------:R-:W-:-:S00]  /*8710*/  NOP ;  /* 0x0000000000007918 */ /* 0x000fc00000000000 */
        /* <DEDUP_REMOVED lines=14> */
.L_x_250:


//--------------------- .nv.global.init           --------------------------
	.section	.nv.global.init,"aw",@progbits
.nv.global.init:
	.type		$str$22,@object
	.size		$str$22,($str$23 - $str$22)
$str$22:
        /*0000*/ 	.byte	0x6b, 0x5f, 0x74, 0x69, 0x6c, 0x65, 0x5f, 0x63, 0x6f, 0x75, 0x6e, 0x74, 0x20, 0x3e, 0x3d, 0x20
        /*0010*/ 	.byte	0x31, 0x00
	.type		$str$23,@object
	.size		$str$23,(__unnamed_1 - $str$23)
$str$23:
        /*0012*/ 	.byte	0x2f, 0x74, 0x6d, 0x70, 0x2f, 0x63, 0x75, 0x74, 0x6c, 0x61, 0x73, 0x73, 0x5f, 0x73, 0x77, 0x65
        /*0022*/ 	.byte	0x65, 0x70, 0x5f, 0x73, 0x72, 0x63, 0x2f, 0x69, 0x6e, 0x63, 0x6c, 0x75, 0x64, 0x65, 0x2f, 0x63
        /*0032*/ 	.byte	0x75, 0x74, 0x6c, 0x61, 0x73, 0x73, 0x2f, 0x67, 0x65, 0x6d, 0x6d, 0x2f, 0x63, 0x6f, 0x6c, 0x6c
        /*0042*/ 	.byte	0x65, 0x63, 0x74, 0x69, 0x76, 0x65, 0x2f, 0x73, 0x6d, 0x39, 0x30, 0x5f, 0x6d, 0x6d, 0x61, 0x5f
        /*0052*/ 	.byte	0x74, 0x6d, 0x61, 0x5f, 0x67, 0x6d, 0x6d, 0x61, 0x5f, 0x73, 0x73, 0x5f, 0x77, 0x61, 0x72, 0x70
        /*0062*/ 	.byte	0x73, 0x70, 0x65, 0x63, 0x69, 0x61, 0x6c, 0x69, 0x7a, 0x65, 0x64, 0x2e, 0x68, 0x70, 0x70, 0x00
	.type		__unnamed_1,@object
	.size		__unnamed_1,(.L_0 - __unnamed_1)
__unnamed_1:
        /*0072*/ 	.byte	0x76, 0x6f, 0x69, 0x64, 0x20, 0x63, 0x75, 0x74, 0x6c, 0x61, 0x73, 0x73, 0x3a, 0x3a, 0x67, 0x65
        /* <DEDUP_REMOVED lines=172> */
        /*0b42*/ 	.byte	0x69, 0x64, 0x65, 0x6e, 0x74, 0x69, 0x74, 0x79, 0x5d, 0x00
.L_0:


//--------------------- .nv.shared._ZN7cutlass13device_kernelINS_4gemm6kernel13GemmUniversalIN4cute5tupleIJiiiiEEENS1_10collective13CollectiveMmaINS1_34MainloopSm90TmaGmmaWarpSpecializedILi28ENS5_IJNS4_1CILi1EEENSA_ILi2EEESB_EEENS1_35KernelTmaWarpSpecializedCooperativeEEENS5_IJNSA_ILi128EEESG_NSA_ILi32EEEEEEaNS5_IJlSB_lEEEaSJ_NS4_8TiledMMAINS4_8MMA_AtomIJNS4_4SM904GMMA27MMA_64x128x32_S32S8S8_SS_TNEEEENS4_6LayoutINS5_IJSC_SB_SB_EEENS5_IJSB_NSA_ILi0EEESS_EEEEENS5_IJNS4_10UnderscoreESV_SV_EEEEENS4_23SM90_TMA_LOAD_MULTICASTENS4_14ComposedLayoutINS4_7SwizzleILi1ELi4ELi3EEENS4_18smem_ptr_flag_bitsILi8EEENSQ_INS5_IJNSA_ILi8EEESH_EEENS5_IJSH_SB_EEEEEEEvNS4_8identityENS4_13SM90_TMA_LOADES18_vS19_EENS_8epilogue10collective6detail29Sm90TmaWarpSpecializedAdapterINS1D_15DefaultEpilogueIaSJ_SJ_NS1C_6thread17LinearCombinationIaLi1EiiLNS1H_9ScaleType4KindE0ELNS_15FloatRoundStyleE2EaEENS1_15EpilogueDefaultEEEEEvvEEEEvNT_6ParamsE --------------------------
	.section	.nv.shared._ZN7cutlass13device_kernelINS_4gemm6kernel13GemmUniversalIN4cute5tupleIJiiiiEEENS1_10collective13CollectiveMmaINS1_34MainloopSm90TmaGmmaWarpSpecializedILi28ENS5_IJNS4_1CILi1EEENSA_ILi2EEESB_EEENS1_35KernelTmaWarpSpecializedCooperativeEEENS5_IJNSA_ILi128EEESG_NSA_ILi32EEEEEEaNS5_IJlSB_lEEEaSJ_NS4_8TiledMMAINS4_8MMA_AtomIJNS4_4SM904GMMA27MMA_64x128x32_S32S8S8_SS_TNEEEENS4_6LayoutINS5_IJSC_SB_SB_EEENS5_IJSB_NSA_ILi0EEESS_EEEEENS5_IJNS4_10UnderscoreESV_SV_EEEEENS4_23SM90_TMA_LOAD_MULTICASTENS4_14ComposedLayoutINS4_7SwizzleILi1ELi4ELi3EEENS4_18smem_ptr_flag_bitsILi8EEENSQ_INS5_IJNSA_ILi8EEESH_EEENS5_IJSH_SB_EEEEEEEvNS4_8identityENS4_13SM90_TMA_LOADES18_vS19_EENS_8epilogue10collective6detail29Sm90TmaWarpSpecializedAdapterINS1D_15DefaultEpilogueIaSJ_SJ_NS1C_6thread17LinearCombinationIaLi1EiiLNS1H_9ScaleType4KindE0ELNS_15FloatRoundStyleE2EaEENS1_15EpilogueDefaultEEEEEvvEEEEvNT_6ParamsE,"aw",@nobits
	.sectionflags	@""
	.align	16
	.zero		1024


//--------------------- .nv.shared.reserved.0     --------------------------
	.section	.nv.shared.reserved.0,"aw",@nobits
	.weak		__nv_reservedSMEM_offset_0_alias
	.size		__nv_reservedSMEM_offset_0_alias, 0, 0
	.other		__nv_reservedSMEM_offset_0_alias,@"STO_CUDA_RESERVED_SHARED STV_DEFAULT"
__nv_reservedSMEM_offset_0_alias:
	.zero		0


//--------------------- .nv.global                --------------------------
	.section	.nv.global,"aw",@nobits
.nv.global:
	.type		_ZN40_INTERNAL_17fbe70f_4_k_cu_6c594025_230744cute1_E,@object
	.size		_ZN40_INTERNAL_17fbe70f_4_k_cu_6c594025_230744cute1_E,(_ZN40_INTERNAL_17fbe70f_4_k_cu_6c594025_230744cuda3std3__45__cpo6cbeginE - _ZN40_INTERNAL_17fbe70f_4_k_cu_6c594025_230744cute1_E)
_ZN40_INTERNAL_17fbe70f_4_k_cu_6c594025_230744cute1_E:
	.zero		1
	.type		_ZN40_INTERNAL_17fbe70f_4_k_cu_6c594025_230744cuda3std3__45__cpo6cbeginE,@object
	.size		_ZN40_INTERNAL_17fbe70f_4_k_cu_6c594025_230744cuda3std3__45__cpo6cbeginE,(_ZN40_INTERNAL_17fbe70f_4_k_cu_6c594025_230744cuda3std3__48in_placeE - _ZN40_INTERNAL_17fbe70f_4_k_cu_6c594025_230744cuda3std3__45__cpo6cbeginE)
_ZN40_INTERNAL_17fbe70f_4_k_cu_6c594025_230744cuda3std3__45__cpo6cbeginE:
	.zero		1
	.type		_ZN40_INTERNAL_17fbe70f_4_k_cu_6c594025_230744cuda3std3__48in_placeE,@object
	.size		_ZN40_INTERNAL_17fbe70f_4_k_cu_6c594025_230744cuda3std3__48in_placeE,(_ZN40_INTERNAL_17fbe70f_4_k_cu_6c594025_230744cuda3std6ranges3__45__cpo9iter_moveE - _ZN40_INTERNAL_17fbe70f_4_k_cu_6c594025_230744cuda3std3__48in_placeE)
_ZN40_INTERNAL_17fbe70f_4_k_cu_6c594025_230744cuda3std3__48in_placeE:
	.zero		1
	.type		_ZN40_INTERNAL_17fbe70f_4_k_cu_6c594025_230744cuda3std6ranges3__45__cpo9iter_moveE,@object
	.size		_ZN40_INTERNAL_17fbe70f_4_k_cu_6c594025_230744cuda3std6ranges3__45__cpo9iter_moveE,(_ZN40_INTERNAL_17fbe70f_4_k_cu_6c594025_230744cuda3std3__45__cpo5beginE - _ZN40_INTERNAL_17fbe70f_4_k_cu_6c594025_230744cuda3std6ranges3__45__cpo9iter_moveE)
_ZN40_INTERNAL_17fbe70f_4_k_cu_6c594025_230744cuda3std6ranges3__45__cpo9iter_moveE:
	.zero		1
	.type		_ZN40_INTERNAL_17fbe70f_4_k_cu_6c594025_230744cuda3std3__45__cpo5beginE,@object
	.size		_ZN40_INTERNAL_17fbe70f_4_k_cu_6c594025_230744cuda3std3__45__cpo5beginE,(_ZN40_INTERNAL_17fbe70f_4_k_cu_6c594025_230744cuda3std3__442_GLOBAL__N__17fbe70f_4_k_cu_6c594025_230746ignoreE - _ZN40_INTERNAL_17fbe70f_4_k_cu_6c594025_230744cuda3std3__45__cpo5beginE)
_ZN40_INTERNAL_17fbe70f_4_k_cu_6c594025_230744cuda3std3__45__cpo5beginE:
	.zero		1
	.type		_ZN40_INTERNAL_17fbe70f_4_k_cu_6c594025_230744cuda3std3__442_GLOBAL__N__17fbe70f_4_k_cu_6c594025_230746ignoreE,@object
	.size		_ZN40_INTERNAL_17fbe70f_4_k_cu_6c594025_230744cuda3std3__442_GLOBAL__N__17fbe70f_4_k_cu_6c594025_230746ignoreE,(_ZN40_INTERNAL_17fbe70f_4_k_cu_6c594025_230744cute7productE - _ZN40_INTERNAL_17fbe70f_4_k_cu_6c594025_230744cuda3std3__442_GLOBAL__N__17fbe70f_4_k_cu_6c594025_230746ignoreE)
_ZN40_INTERNAL_17fbe70f_4_k_cu_6c594025_230744cuda3std3__442_GLOBAL__N__17fbe70f_4_k_cu_6c594025_230746ignoreE:
	.zero		1
	.type		_ZN40_INTERNAL_17fbe70f_4_k_cu_6c594025_230744cute7productE,@object
	.size		_ZN40_INTERNAL_17fbe70f_4_k_cu_6c594025_230744cute7productE,(_ZN40_INTERNAL_17fbe70f_4_k_cu_6c594025_230744cuda3std3__45__cpo3endE - _ZN40_INTERNAL_17fbe70f_4_k_cu_6c594025_230744cute7productE)
_ZN40_INTERNAL_17fbe70f_4_k_cu_6c594025_230744cute7productE:
	.zero		1
	.type		_ZN40_INTERNAL_17fbe70f_4_k_cu_6c594025_230744cuda3std3__45__cpo3endE,@object
	.size		_ZN40_INTERNAL_17fbe70f_4_k_cu_6c594025_230744cuda3std3__45__cpo3endE,(_ZN40_INTERNAL_17fbe70f_4_k_cu_6c594025_230744cuda3std3__419piecewise_constructE - _ZN40_INTERNAL_17fbe70f_4_k_cu_6c594025_230744cuda3std3__45__cpo3endE)
_ZN40_INTERNAL_17fbe70f_4_k_cu_6c594025_230744cuda3std3__45__cpo3endE:
	.zero		1
	.type		_ZN40_INTERNAL_17fbe70f_4_k_cu_6c594025_230744cuda3std3__419piecewise_constructE,@object
	.size		_ZN40_INTERNAL_17fbe70f_4_k_cu_6c594025_230744cuda3std3__419piecewise_constructE,(_ZN40_INTERNAL_17fbe70f_4_k_cu_6c594025_230744cuda3std3__45__cpo4cendE - _ZN40_INTERNAL_17fbe70f_4_k_cu_6c594025_230744cuda3std3__419piecewise_constructE)
_ZN40_INTERNAL_17fbe70f_4_k_cu_6c594025_230744cuda3std3__419piecewise_constructE:
	.zero		1
	.type		_ZN40_INTERNAL_17fbe70f_4_k_cu_6c594025_230744cuda3std3__45__cpo4cendE,@object
	.size		_ZN40_INTERNAL_17fbe70f_4_k_cu_6c594025_230744cuda3std3__45__cpo4cendE,(_ZN40_INTERNAL_17fbe70f_4_k_cu_6c594025_230744cuda3std6ranges3__45__cpo4swapE - _ZN40_INTERNAL_17fbe70f_4_k_cu_6c594025_230744cuda3std3__45__cpo4cendE)
_ZN40_INTERNAL_17fbe70f_4_k_cu_6c594025_230744cuda3std3__45__cpo4cendE:
	.zero		1
	.type		_ZN40_INTERNAL_17fbe70f_4_k_cu_6c594025_230744cuda3std6ranges3__45__cpo4swapE,@object
	.size		_ZN40_INTERNAL_17fbe70f_4_k_cu_6c594025_230744cuda3std6ranges3__45__cpo4swapE,(.L_8 - _ZN40_INTERNAL_17fbe70f_4_k_cu_6c594025_230744cuda3std6ranges3__45__cpo4swapE)
_ZN40_INTERNAL_17fbe70f_4_k_cu_6c594025_230744cuda3std6ranges3__45__cpo4swapE:
	.zero		1
.L_8:


//--------------------- .nv.constant0._ZN7cutlass13device_kernelINS_4gemm6kernel13GemmUniversalIN4cute5tupleIJiiiiEEENS1_10collective13CollectiveMmaINS1_34MainloopSm90TmaGmmaWarpSpecializedILi28ENS5_IJNS4_1CILi1EEENSA_ILi2EEESB_EEENS1_35KernelTmaWarpSpecializedCooperativeEEENS5_IJNSA_ILi128EEESG_NSA_ILi32EEEEEEaNS5_IJlSB_lEEEaSJ_NS4_8TiledMMAINS4_8MMA_AtomIJNS4_4SM904GMMA27MMA_64x128x32_S32S8S8_SS_TNEEEENS4_6LayoutINS5_IJSC_SB_SB_EEENS5_IJSB_NSA_ILi0EEESS_EEEEENS5_IJNS4_10UnderscoreESV_SV_EEEEENS4_23SM90_TMA_LOAD_MULTICASTENS4_14ComposedLayoutINS4_7SwizzleILi1ELi4ELi3EEENS4_18smem_ptr_flag_bitsILi8EEENSQ_INS5_IJNSA_ILi8EEESH_EEENS5_IJSH_SB_EEEEEEEvNS4_8identityENS4_13SM90_TMA_LOADES18_vS19_EENS_8epilogue10collective6detail29Sm90TmaWarpSpecializedAdapterINS1D_15DefaultEpilogueIaSJ_SJ_NS1C_6thread17LinearCombinationIaLi1EiiLNS1H_9ScaleType4KindE0ELNS_15FloatRoundStyleE2EaEENS1_15EpilogueDefaultEEEEEvvEEEEvNT_6ParamsE --------------------------
	.section	.nv.constant0._ZN7cutlass13device_kernelINS_4gemm6kernel13GemmUniversalIN4cute5tupleIJiiiiEEENS1_10collective13CollectiveMmaINS1_34MainloopSm90TmaGmmaWarpSpecializedILi28ENS5_IJNS4_1CILi1EEENSA_ILi2EEESB_EEENS1_35KernelTmaWarpSpecializedCooperativeEEENS5_IJNSA_ILi128EEESG_NSA_ILi32EEEEEEaNS5_IJlSB_lEEEaSJ_NS4_8TiledMMAINS4_8MMA_AtomIJNS4_4SM904GMMA27MMA_64x128x32_S32S8S8_SS_TNEEEENS4_6LayoutINS5_IJSC_SB_SB_EEENS5_IJSB_NSA_ILi0EEESS_EEEEENS5_IJNS4_10UnderscoreESV_SV_EEEEENS4_23SM90_TMA_LOAD_MULTICASTENS4_14ComposedLayoutINS4_7SwizzleILi1ELi4ELi3EEENS4_18smem_ptr_flag_bitsILi8EEENSQ_INS5_IJNSA_ILi8EEESH_EEENS5_IJSH_SB_EEEEEEEvNS4_8identityENS4_13SM90_TMA_LOADES18_vS19_EENS_8epilogue10collective6detail29Sm90TmaWarpSpecializedAdapterINS1D_15DefaultEpilogueIaSJ_SJ_NS1C_6thread17LinearCombinationIaLi1EiiLNS1H_9ScaleType4KindE0ELNS_15FloatRoundStyleE2EaEENS1_15EpilogueDefaultEEEEEvvEEEEvNT_6ParamsE,"a",@progbits
	.sectionflags	@""
	.align	4
.nv.constant0._ZN7cutlass13device_kernelINS_4gemm6kernel13GemmUniversalIN4cute5tupleIJiiiiEEENS1_10collective13CollectiveMmaINS1_34MainloopSm90TmaGmmaWarpSpecializedILi28ENS5_IJNS4_1CILi1EEENSA_ILi2EEESB_EEENS1_35KernelTmaWarpSpecializedCooperativeEEENS5_IJNSA_ILi128EEESG_NSA_ILi32EEEEEEaNS5_IJlSB_lEEEaSJ_NS4_8TiledMMAINS4_8MMA_AtomIJNS4_4SM904GMMA27MMA_64x128x32_S32S8S8_SS_TNEEEENS4_6LayoutINS5_IJSC_SB_SB_EEENS5_IJSB_NSA_ILi0EEESS_EEEEENS5_IJNS4_10UnderscoreESV_SV_EEEEENS4_23SM90_TMA_LOAD_MULTICASTENS4_14ComposedLayoutINS4_7SwizzleILi1ELi4ELi3EEENS4_18smem_ptr_flag_bitsILi8EEENSQ_INS5_IJNSA_ILi8EEESH_EEENS5_IJSH_SB_EEEEEEEvNS4_8identityENS4_13SM90_TMA_LOADES18_vS19_EENS_8epilogue10collective6detail29Sm90TmaWarpSpecializedAdapterINS1D_15DefaultEpilogueIaSJ_SJ_NS1C_6thread17LinearCombinationIaLi1EiiLNS1H_9ScaleType4KindE0ELNS_15FloatRoundStyleE2EaEENS1_15EpilogueDefaultEEEEEvvEEEEvNT_6ParamsE:
	.zero		1664


//--------------------- SYMBOLS --------------------------

	.type		.nv.reservedSmem.offset0,@object
	.size		.nv.reservedSmem.offset0,0x4
	.type		__assertfail,@function
